// auto-generated by cutlass_sweep.epilogue — config: {"arch": "sm_100", "cluster_m": 2, "cluster_n": 1, "dtype": "bf16", "fusion": "gelu", "tile_k": 64, "tile_m": 256, "tile_n": 64}
#include "cutlass/cutlass.h"
#include "cutlass/gemm/collective/collective_builder.hpp"
#include "cutlass/gemm/device/gemm_universal_adapter.h"
#include "cutlass/gemm/kernel/gemm_universal.hpp"
#include "cutlass/epilogue/collective/collective_builder.hpp"
#include "cutlass/epilogue/fusion/operations.hpp"
#include "cutlass/epilogue/thread/activation.h"

using Elem = cutlass::bfloat16_t;
using Acc  = float;
using TileShape    = cute::Shape<cute::_256, cute::_64, cute::_64>;
using ClusterShape = cute::Shape<cute::_2, cute::_1, cute::_1>;
using FusionOp     = cutlass::epilogue::fusion::LinCombEltAct<cutlass::epilogue::thread::GELU, Elem, Acc>;

using CollectiveEpilogue = typename cutlass::epilogue::collective::CollectiveBuilder<
    cutlass::arch::Sm100, cutlass::arch::OpClassTensorOp,
    TileShape, ClusterShape,
    cutlass::epilogue::collective::EpilogueTileAuto,
    Acc, Acc,
    Elem, cutlass::layout::RowMajor, 128 / cutlass::sizeof_bits<Elem>::value,
    Elem, cutlass::layout::RowMajor, 128 / cutlass::sizeof_bits<Elem>::value,
    cutlass::epilogue::collective::EpilogueScheduleAuto,
    FusionOp
  >::CollectiveOp;

using CollectiveMainloop = typename cutlass::gemm::collective::CollectiveBuilder<
    cutlass::arch::Sm100, cutlass::arch::OpClassTensorOp,
    Elem, cutlass::layout::RowMajor, 128 / cutlass::sizeof_bits<Elem>::value,
    Elem, cutlass::layout::ColumnMajor, 128 / cutlass::sizeof_bits<Elem>::value,
    Acc,
    TileShape, ClusterShape,
    cutlass::gemm::collective::StageCountAutoCarveout<
        static_cast<int>(sizeof(typename CollectiveEpilogue::SharedStorage))>,
    cutlass::gemm::collective::KernelScheduleAuto
  >::CollectiveOp;

using GemmKernel = cutlass::gemm::kernel::GemmUniversal<
    cute::Shape<int,int,int,int>, CollectiveMainloop, CollectiveEpilogue>;
using Gemm = cutlass::gemm::device::GemmUniversalAdapter<GemmKernel>;

auto* _anchor = &cutlass::device_kernel<GemmKernel>;


// ===== COMPILED SASS (sm_100a) =====

	.target	sm_100a

	.elftype	@"ET_EXEC"


//--------------------- .note.nv.tkinfo           --------------------------
	.section	.note.nv.tkinfo,"",@"SHT_NOTE"
	.sectionflags	@"SHF_NOTE_NV_TKINFO"
	.tkinfo
        /*0018*/ 	.word	0x00000002
        /*0030*/ 	.string	""
        /*0030*/ 	.string	"ptxas"
        /*0030*/ 	.string	"Cuda compilation tools, release 13.0, V13.0.88"
        /*0030*/ 	.string	"Build cuda_13.0.r13.0/compiler.36424714_0"
        /*0030*/ 	.string	"-arch sm_100a -m 64 "



//--------------------- .note.nv.cuinfo           --------------------------
	.section	.note.nv.cuinfo,"",@"SHT_NOTE"
	.sectionflags	@"SHF_NOTE_NV_CUINFO"
        /*0018*/ 	.short	0x0002
        /*001a*/ 	.short	0x0064
        /*001c*/ 	.short	0x0082
	.zero		2


//--------------------- .nv.info                  --------------------------
	.section	.nv.info,"",@"SHT_CUDA_INFO"
	.align	4


	//----- nvinfo : EIATTR_REGCOUNT
	.align		4
        /*0000*/ 	.byte	0x04, 0x2f
        /*0002*/ 	.short	(.L_19 - .L_18)
	.align		4
.L_18:
        /*0004*/ 	.word	index@(_ZN7cutlass13device_kernelINS_4gemm6kernel13GemmUniversalIN4cute5tupleIJiiiiEEENS1_10collective13CollectiveMmaINS1_35MainloopSm100TmaUmmaWarpSpecializedILi10ELi2ELi4ENS5_IJNS4_1CILi2EEENSA_ILi1EEESC_EEEEENS5_IJNSA_ILi256EEENSA_ILi64EEESG_EEENS_10bfloat16_tENS5_IJlSC_lEEESI_SJ_NS4_8TiledMMAINS4_8MMA_AtomIJNS4_26SM100_MMA_F16BF16_2x1SM_SSISI_SI_fLi256ELi64ELNS4_4UMMA5MajorE0ELSO_0ELNSN_7ScaleInE0ELSP_0EEEEEENS4_6LayoutINS5_IJSC_SC_SC_EEENS5_IJNSA_ILi0EEESU_SU_EEEEENS5_IJNS4_10UnderscoreESX_SX_EEEEENS4_18SM100_TMA_2SM_LOADENS4_14ComposedLayoutINS4_7SwizzleILi3ELi4ELi3EEENS4_18smem_ptr_flag_bitsILi16EEENSS_INS5_IJNSA_ILi8EEESG_EEENS5_IJSG_SC_EEEEEEEvNS4_8identityES10_S1A_vS1B_EENS_8epilogue10collective18CollectiveEpilogueINS1D_23Sm100TmaWarpSpecializedILi3ELi2ELi32ELb1ELb0EEEJNS5_IJNSA_ILi128EEESG_SG_EEENS5_IJNSS_IS1I_SC_EENSS_INSA_ILi32EEESC_EEEEESI_SJ_SI_SJ_NS1D_6fusion15FusionCallbacksIS1H_NS1O_13LinCombEltActINS1D_6thread4GELUESI_fSI_fLNS_15FloatRoundStyleE2EEES1J_S1N_JEEENS4_5SM1004TMEM4LOAD26SM100_TMEM_LOAD_32dp32b32xENS4_13SM90_TMA_LOADENS11_INS12_ILi2ELi4ELi3EEES15_NSS_INS5_IJS16_S1L_EEENS5_IJS1L_SC_EEEEEEENS4_39AutoVectorizingCopyWithAssumedAlignmentILi128EEENS4_14SM90_TMA_STOREES25_S27_S27_EEEvvEEEEvNT_6ParamsE)
        /*0008*/ 	.word	0x00000092


	//----- nvinfo : EIATTR_FRAME_SIZE
	.align		4
.L_19:
        /*000c*/ 	.byte	0x04, 0x11
        /*000e*/ 	.short	(.L_21 - .L_20)
	.align		4
.L_20:
        /*0010*/ 	.word	index@($__internal_2_$__cuda_sm10x_tcgen05_guardrail_trap_unallocated_columns_being_dealloced)
        /*0014*/ 	.word	0x00000000


	//----- nvinfo : EIATTR_FRAME_SIZE
	.align		4
.L_21:
        /*0018*/ 	.byte	0x04, 0x11
        /*001a*/ 	.short	(.L_23 - .L_22)
	.align		4
.L_22:
        /*001c*/ 	.word	index@($__internal_1_$__cuda_sm10x_tcgen05_guardrail_trap_phase_invalid_during_alloc)
        /*0020*/ 	.word	0x00000000


	//----- nvinfo : EIATTR_FRAME_SIZE
	.align		4
.L_23:
        /*0024*/ 	.byte	0x04, 0x11
        /*0026*/ 	.short	(.L_25 - .L_24)
	.align		4
.L_24:
        /*0028*/ 	.word	index@($__internal_0_$__cuda_sm10x_tcgen05_guardrail_trap_col_being_dealloced_not_returned_by_alloc)
        /*002c*/ 	.word	0x00000000


	//----- nvinfo : EIATTR_FRAME_SIZE
	.align		4
.L_25:
        /*0030*/ 	.byte	0x04, 0x11
        /*0032*/ 	.short	(.L_27 - .L_26)
	.align		4
.L_26:
        /*0034*/ 	.word	index@(_ZN7cutlass13device_kernelINS_4gemm6kernel13GemmUniversalIN4cute5tupleIJiiiiEEENS1_10collective13CollectiveMmaINS1_35MainloopSm100TmaUmmaWarpSpecializedILi10ELi2ELi4ENS5_IJNS4_1CILi2EEENSA_ILi1EEESC_EEEEENS5_IJNSA_ILi256EEENSA_ILi64EEESG_EEENS_10bfloat16_tENS5_IJlSC_lEEESI_SJ_NS4_8TiledMMAINS4_8MMA_AtomIJNS4_26SM100_MMA_F16BF16_2x1SM_SSISI_SI_fLi256ELi64ELNS4_4UMMA5MajorE0ELSO_0ELNSN_7ScaleInE0ELSP_0EEEEEENS4_6LayoutINS5_IJSC_SC_SC_EEENS5_IJNSA_ILi0EEESU_SU_EEEEENS5_IJNS4_10UnderscoreESX_SX_EEEEENS4_18SM100_TMA_2SM_LOADENS4_14ComposedLayoutINS4_7SwizzleILi3ELi4ELi3EEENS4_18smem_ptr_flag_bitsILi16EEENSS_INS5_IJNSA_ILi8EEESG_EEENS5_IJSG_SC_EEEEEEEvNS4_8identityES10_S1A_vS1B_EENS_8epilogue10collective18CollectiveEpilogueINS1D_23Sm100TmaWarpSpecializedILi3ELi2ELi32ELb1ELb0EEEJNS5_IJNSA_ILi128EEESG_SG_EEENS5_IJNSS_IS1I_SC_EENSS_INSA_ILi32EEESC_EEEEESI_SJ_SI_SJ_NS1D_6fusion15FusionCallbacksIS1H_NS1O_13LinCombEltActINS1D_6thread4GELUESI_fSI_fLNS_15FloatRoundStyleE2EEES1J_S1N_JEEENS4_5SM1004TMEM4LOAD26SM100_TMEM_LOAD_32dp32b32xENS4_13SM90_TMA_LOADENS11_INS12_ILi2ELi4ELi3EEES15_NSS_INS5_IJS16_S1L_EEENS5_IJS1L_SC_EEEEEEENS4_39AutoVectorizingCopyWithAssumedAlignmentILi128EEENS4_14SM90_TMA_STOREES25_S27_S27_EEEvvEEEEvNT_6ParamsE)
        /*0038*/ 	.word	0x00000000


	//----- nvinfo : EIATTR_MIN_STACK_SIZE
	.align		4
.L_27:
        /*003c*/ 	.byte	0x04, 0x12
        /*003e*/ 	.short	(.L_29 - .L_28)
	.align		4
.L_28:
        /*0040*/ 	.word	index@(_ZN7cutlass13device_kernelINS_4gemm6kernel13GemmUniversalIN4cute5tupleIJiiiiEEENS1_10collective13CollectiveMmaINS1_35MainloopSm100TmaUmmaWarpSpecializedILi10ELi2ELi4ENS5_IJNS4_1CILi2EEENSA_ILi1EEESC_EEEEENS5_IJNSA_ILi256EEENSA_ILi64EEESG_EEENS_10bfloat16_tENS5_IJlSC_lEEESI_SJ_NS4_8TiledMMAINS4_8MMA_AtomIJNS4_26SM100_MMA_F16BF16_2x1SM_SSISI_SI_fLi256ELi64ELNS4_4UMMA5MajorE0ELSO_0ELNSN_7ScaleInE0ELSP_0EEEEEENS4_6LayoutINS5_IJSC_SC_SC_EEENS5_IJNSA_ILi0EEESU_SU_EEEEENS5_IJNS4_10UnderscoreESX_SX_EEEEENS4_18SM100_TMA_2SM_LOADENS4_14ComposedLayoutINS4_7SwizzleILi3ELi4ELi3EEENS4_18smem_ptr_flag_bitsILi16EEENSS_INS5_IJNSA_ILi8EEESG_EEENS5_IJSG_SC_EEEEEEEvNS4_8identityES10_S1A_vS1B_EENS_8epilogue10collective18CollectiveEpilogueINS1D_23Sm100TmaWarpSpecializedILi3ELi2ELi32ELb1ELb0EEEJNS5_IJNSA_ILi128EEESG_SG_EEENS5_IJNSS_IS1I_SC_EENSS_INSA_ILi32EEESC_EEEEESI_SJ_SI_SJ_NS1D_6fusion15FusionCallbacksIS1H_NS1O_13LinCombEltActINS1D_6thread4GELUESI_fSI_fLNS_15FloatRoundStyleE2EEES1J_S1N_JEEENS4_5SM1004TMEM4LOAD26SM100_TMEM_LOAD_32dp32b32xENS4_13SM90_TMA_LOADENS11_INS12_ILi2ELi4ELi3EEES15_NSS_INS5_IJS16_S1L_EEENS5_IJS1L_SC_EEEEEEENS4_39AutoVectorizingCopyWithAssumedAlignmentILi128EEENS4_14SM90_TMA_STOREES25_S27_S27_EEEvvEEEEvNT_6ParamsE)
        /*0044*/ 	.word	0x00000000
.L_29:


//--------------------- .nv.compat                --------------------------
	.section	.nv.compat,"",@"SHT_CUDA_COMPAT_INFO"
	.align	4
        /*0000*/ 	.byte	0x02, 0x09, 0x01, 0x00, 0x02, 0x02, 0x02, 0x00, 0x02, 0x05, 0x05, 0x00, 0x03, 0x07, 0x01, 0x01
        /*0010*/ 	.byte	0x02, 0x03, 0x01, 0x00, 0x02, 0x06, 0x01, 0x00, 0x04, 0x0b, 0x08, 0x00, 0x01, 0x00, 0x00, 0x00
        /*0020*/ 	.byte	0x00, 0x00, 0x00, 0x00


//--------------------- .nv.info._ZN7cutlass13device_kernelINS_4gemm6kernel13GemmUniversalIN4cute5tupleIJiiiiEEENS1_10collective13CollectiveMmaINS1_35MainloopSm100TmaUmmaWarpSpecializedILi10ELi2ELi4ENS5_IJNS4_1CILi2EEENSA_ILi1EEESC_EEEEENS5_IJNSA_ILi256EEENSA_ILi64EEESG_EEENS_10bfloat16_tENS5_IJlSC_lEEESI_SJ_NS4_8TiledMMAINS4_8MMA_AtomIJNS4_26SM100_MMA_F16BF16_2x1SM_SSISI_SI_fLi256ELi64ELNS4_4UMMA5MajorE0ELSO_0ELNSN_7ScaleInE0ELSP_0EEEEEENS4_6LayoutINS5_IJSC_SC_SC_EEENS5_IJNSA_ILi0EEESU_SU_EEEEENS5_IJNS4_10UnderscoreESX_SX_EEEEENS4_18SM100_TMA_2SM_LOADENS4_14ComposedLayoutINS4_7SwizzleILi3ELi4ELi3EEENS4_18smem_ptr_flag_bitsILi16EEENSS_INS5_IJNSA_ILi8EEESG_EEENS5_IJSG_SC_EEEEEEEvNS4_8identityES10_S1A_vS1B_EENS_8epilogue10collective18CollectiveEpilogueINS1D_23Sm100TmaWarpSpecializedILi3ELi2ELi32ELb1ELb0EEEJNS5_IJNSA_ILi128EEESG_SG_EEENS5_IJNSS_IS1I_SC_EENSS_INSA_ILi32EEESC_EEEEESI_SJ_SI_SJ_NS1D_6fusion15FusionCallbacksIS1H_NS1O_13LinCombEltActINS1D_6thread4GELUESI_fSI_fLNS_15FloatRoundStyleE2EEES1J_S1N_JEEENS4_5SM1004TMEM4LOAD26SM100_TMEM_LOAD_32dp32b32xENS4_13SM90_TMA_LOADENS11_INS12_ILi2ELi4ELi3EEES15_NSS_INS5_IJS16_S1L_EEENS5_IJS1L_SC_EEEEEEENS4_39AutoVectorizingCopyWithAssumedAlignmentILi128EEENS4_14SM90_TMA_STOREES25_S27_S27_EEEvvEEEEvNT_6ParamsE --------------------------
	.section	.nv.info._ZN7cutlass13device_kernelINS_4gemm6kernel13GemmUniversalIN4cute5tupleIJiiiiEEENS1_10collective13CollectiveMmaINS1_35MainloopSm100TmaUmmaWarpSpecializedILi10ELi2ELi4ENS5_IJNS4_1CILi2EEENSA_ILi1EEESC_EEEEENS5_IJNSA_ILi256EEENSA_ILi64EEESG_EEENS_10bfloat16_tENS5_IJlSC_lEEESI_SJ_NS4_8TiledMMAINS4_8MMA_AtomIJNS4_26SM100_MMA_F16BF16_2x1SM_SSISI_SI_fLi256ELi64ELNS4_4UMMA5MajorE0ELSO_0ELNSN_7ScaleInE0ELSP_0EEEEEENS4_6LayoutINS5_IJSC_SC_SC_EEENS5_IJNSA_ILi0EEESU_SU_EEEEENS5_IJNS4_10UnderscoreESX_SX_EEEEENS4_18SM100_TMA_2SM_LOADENS4_14ComposedLayoutINS4_7SwizzleILi3ELi4ELi3EEENS4_18smem_ptr_flag_bitsILi16EEENSS_INS5_IJNSA_ILi8EEESG_EEENS5_IJSG_SC_EEEEEEEvNS4_8identityES10_S1A_vS1B_EENS_8epilogue10collective18CollectiveEpilogueINS1D_23Sm100TmaWarpSpecializedILi3ELi2ELi32ELb1ELb0EEEJNS5_IJNSA_ILi128EEESG_SG_EEENS5_IJNSS_IS1I_SC_EENSS_INSA_ILi32EEESC_EEEEESI_SJ_SI_SJ_NS1D_6fusion15FusionCallbacksIS1H_NS1O_13LinCombEltActINS1D_6thread4GELUESI_fSI_fLNS_15FloatRoundStyleE2EEES1J_S1N_JEEENS4_5SM1004TMEM4LOAD26SM100_TMEM_LOAD_32dp32b32xENS4_13SM90_TMA_LOADENS11_INS12_ILi2ELi4ELi3EEES15_NSS_INS5_IJS16_S1L_EEENS5_IJS1L_SC_EEEEEEENS4_39AutoVectorizingCopyWithAssumedAlignmentILi128EEENS4_14SM90_TMA_STOREES25_S27_S27_EEEvvEEEEvNT_6ParamsE,"",@"SHT_CUDA_INFO"
	.sectionflags	@""
	.align	4


	//----- nvinfo : EIATTR_CUDA_API_VERSION
	.align		4
        /*0000*/ 	.byte	0x04, 0x37
        /*0002*/ 	.short	(.L_31 - .L_30)
.L_30:
        /*0004*/ 	.word	0x00000082


	//----- nvinfo : EIATTR_KPARAM_INFO
	.align		4
.L_31:
        /*0008*/ 	.byte	0x04, 0x17
        /*000a*/ 	.short	(.L_33 - .L_32)
.L_32:
        /*000c*/ 	.word	0x00000000
        /*0010*/ 	.short	0x0000
        /*0012*/ 	.short	0x0000
        /*0014*/ 	.byte	0x00, 0xf0, 0x01, 0x20


	//----- nvinfo : EIATTR_AT_ENTRY_FRAGMENTS
	.align		4
.L_33:
        /*0018*/ 	.byte	0x04, 0x4f
        /*001a*/ 	.short	(.L_35 - .L_34)


	//   ....[0]....
.L_34:
        /*001c*/ 	.word	0x00000007


	//----- nvinfo : EIATTR_RESERVED_SMEM_USED
	.align		4
.L_35:
        /*0020*/ 	.byte	0x01, 0x41
	.zero		2


	//----- nvinfo : EIATTR_SPARSE_MMA_MASK
	.align		4
        /*0024*/ 	.byte	0x03, 0x50
        /*0026*/ 	.short	0x0000


	//----- nvinfo : EIATTR_TCGEN05_2CTA_USED
	.align		4
        /*0028*/ 	.byte	0x01, 0x52
	.zero		2


	//----- nvinfo : EIATTR_MAXREG_COUNT
	.align		4
        /*002c*/ 	.byte	0x03, 0x1b
        /*002e*/ 	.short	0x00ff


	//----- nvinfo : EIATTR_NUM_BARRIERS
	.align		4
        /*0030*/ 	.byte	0x02, 0x4c
        /*0032*/ 	.byte	0x07
	.zero		1


	//----- nvinfo : EIATTR_EXTERNS
	.align		4
        /*0034*/ 	.byte	0x04, 0x0f
        /*0036*/ 	.short	(.L_37 - .L_36)


	//   ....[0]....
	.align		4
.L_36:
        /*0038*/ 	.word	index@(__assertfail)


	//----- nvinfo : EIATTR_MERCURY_ISA_VERSION
	.align		4
.L_37:
        /*003c*/ 	.byte	0x03, 0x5f
        /*003e*/ 	.short	0x0101


	//----- nvinfo : EIATTR_INT_WARP_WIDE_INSTR_OFFSETS
	.align		4
        /*0040*/ 	.byte	0x04, 0x31
        /*0042*/ 	.short	(.L_39 - .L_38)


	//   ....[0]....
.L_38:
        /*0044*/ 	.word	0x00000db0


	//   ....[1]....
        /*0048*/ 	.word	0x00000e50


	//   ....[2]....
        /*004c*/ 	.word	0x000021a0


	//   ....[3]....
        /*0050*/ 	.word	0x000043e0


	//   ....[4]....
        /*0054*/ 	.word	0x00004400


	//   ....[5]....
        /*0058*/ 	.word	0x00004430


	//   ....[6]....
        /*005c*/ 	.word	0x00004d40


	//   ....[7]....
        /*0060*/ 	.word	0x00004d60


	//   ....[8]....
        /*0064*/ 	.word	0x00005030


	//   ....[9]....
        /*0068*/ 	.word	0x00005160


	//----- nvinfo : EIATTR_COOP_GROUP_MASK_REGIDS
	.align		4
.L_39:
        /*006c*/ 	.byte	0x04, 0x29
        /*006e*/ 	.short	(.L_41 - .L_40)


	//   ....[0]....
.L_40:
        /*0070*/ 	.word	0xffffffff


	//   ....[1]....
        /*0074*/ 	.word	0xffffffff


	//   ....[2]....
        /*0078*/ 	.word	0xffffffff


	//   ....[3]....
        /*007c*/ 	.word	0xffffffff


	//   ....[4]....
        /*0080*/ 	.word	0xffffffff


	//   ....[5]....
        /*0084*/ 	.word	0xffffffff


	//   ....[6]....
        /*0088*/ 	.word	0xffffffff


	//   ....[7]....
        /*008c*/ 	.word	0xffffffff


	//   ....[8]....
        /*0090*/ 	.word	0xffffffff


	//   ....[9]....
        /*0094*/ 	.word	0xffffffff


	//   ....[10]....
        /*0098*/ 	.word	0xffffffff


	//   ....[11]....
        /*009c*/ 	.word	0xffffffff


	//   ....[12]....
        /*00a0*/ 	.word	0xffffffff


	//   ....[13]....
        /*00a4*/ 	.word	0xffffffff


	//----- nvinfo : EIATTR_COOP_GROUP_INSTR_OFFSETS
	.align		4
.L_41:
        /*00a8*/ 	.byte	0x04, 0x28
        /*00aa*/ 	.short	(.L_43 - .L_42)


	//   ....[0]....
.L_42:
        /*00ac*/ 	.word	0x000000c0


	//   ....[1]....
        /*00b0*/ 	.word	0x000004d0


	//   ....[2]....
        /*00b4*/ 	.word	0x00000740


	//   ....[3]....
        /*00b8*/ 	.word	0x000008b0


	//   ....[4]....
        /*00bc*/ 	.word	0x000009a0


	//   ....[5]....
        /*00c0*/ 	.word	0x00000b00


	//   ....[6]....
        /*00c4*/ 	.word	0x00000c90


	//   ....[7]....
        /*00c8*/ 	.word	0x00000ed0


	//   ....[8]....
        /*00cc*/ 	.word	0x00002080


	//   ....[9]....
        /*00d0*/ 	.word	0x000031c0


	//   ....[10]....
        /*00d4*/ 	.word	0x00003690


	//   ....[11]....
        /*00d8*/ 	.word	0x000036c0


	//   ....[12]....
        /*00dc*/ 	.word	0x000042e0


	//   ....[13]....
        /*00e0*/ 	.word	0x000044f0


	//----- nvinfo : EIATTR_VRC_CTA_INIT_COUNT
	.align		4
.L_43:
        /*00e4*/ 	.byte	0x02, 0x4a
        /*00e6*/ 	.byte	0x80
	.zero		1


	//----- nvinfo : EIATTR_SYSCALL_OFFSETS
	.align		4
        /*00e8*/ 	.byte	0x04, 0x46
        /*00ea*/ 	.short	(.L_45 - .L_44)


	//   ....[0]....
.L_44:
        /*00ec*/ 	.word	0x00005cb0


	//   ....[1]....
        /*00f0*/ 	.word	0x00005da0


	//   ....[2]....
        /*00f4*/ 	.word	0x000067a0


	//----- nvinfo : EIATTR_MBARRIER_INSTR_OFFSETS
	.align		4
.L_45:
        /*00f8*/ 	.byte	0x04, 0x39
        /*00fa*/ 	.short	(.L_47 - .L_46)


	//   ....[0]....
.L_46:
        /*00fc*/ 	.word	0x000005e0
        /*0100*/ 	.word	0x000000ff
        /*0104*/ 	.word	0x00000000
        /*0108*/ 	.short	0x0100
        /*010a*/ 	.byte	0x09
	.zero		1


	//   ....[1]....
        /*010c*/ 	.word	0x000005f0
        /*0110*/ 	.word	0x000000ff
        /*0114*/ 	.word	0x00000050
        /*0118*/ 	.short	0x0100
        /*011a*/ 	.byte	0x09
	.zero		1


	//   ....[2]....
        /*011c*/ 	.word	0x00000600
        /*0120*/ 	.word	0x000000ff
        /*0124*/ 	.word	0x00000008
        /*0128*/ 	.short	0x0100
        /*012a*/ 	.byte	0x09
	.zero		1


	//   ....[3]....
        /*012c*/ 	.word	0x00000610
        /*0130*/ 	.word	0x000000ff
        /*0134*/ 	.word	0x00000058
        /*0138*/ 	.short	0x0100
        /*013a*/ 	.byte	0x09
	.zero		1


	//   ....[4]....
        /*013c*/ 	.word	0x00000620
        /*0140*/ 	.word	0x000000ff
        /*0144*/ 	.word	0x00000010
        /*0148*/ 	.short	0x0100
        /*014a*/ 	.byte	0x09
	.zero		1


	//   ....[5]....
        /*014c*/ 	.word	0x00000630
        /*0150*/ 	.word	0x000000ff
        /*0154*/ 	.word	0x00000060
        /*0158*/ 	.short	0x0100
        /*015a*/ 	.byte	0x09
	.zero		1


	//   ....[6]....
        /*015c*/ 	.word	0x00000640
        /*0160*/ 	.word	0x000000ff
        /*0164*/ 	.word	0x00000018
        /*0168*/ 	.short	0x0100
        /*016a*/ 	.byte	0x09
	.zero		1


	//   ....[7]....
        /*016c*/ 	.word	0x00000650
        /*0170*/ 	.word	0x000000ff
        /*0174*/ 	.word	0x00000068
        /*0178*/ 	.short	0x0100
        /*017a*/ 	.byte	0x09
	.zero		1


	//   ....[8]....
        /*017c*/ 	.word	0x00000660
        /*0180*/ 	.word	0x000000ff
        /*0184*/ 	.word	0x00000020
        /*0188*/ 	.short	0x0100
        /*018a*/ 	.byte	0x09
	.zero		1


	//   ....[9]....
        /*018c*/ 	.word	0x00000670
        /*0190*/ 	.word	0x000000ff
        /*0194*/ 	.word	0x00000070
        /*0198*/ 	.short	0x0100
        /*019a*/ 	.byte	0x09
	.zero		1


	//   ....[10]....
        /*019c*/ 	.word	0x00000680
        /*01a0*/ 	.word	0x000000ff
        /*01a4*/ 	.word	0x00000028
        /*01a8*/ 	.short	0x0100
        /*01aa*/ 	.byte	0x09
	.zero		1


	//   ....[11]....
        /*01ac*/ 	.word	0x00000690
        /*01b0*/ 	.word	0x000000ff
        /*01b4*/ 	.word	0x00000078
        /*01b8*/ 	.short	0x0100
        /*01ba*/ 	.byte	0x09
	.zero		1


	//   ....[12]....
        /*01bc*/ 	.word	0x000006a0
        /*01c0*/ 	.word	0x000000ff
        /*01c4*/ 	.word	0x00000030
        /*01c8*/ 	.short	0x0100
        /*01ca*/ 	.byte	0x09
	.zero		1


	//   ....[13]....
        /*01cc*/ 	.word	0x000006b0
        /*01d0*/ 	.word	0x000000ff
        /*01d4*/ 	.word	0x00000080
        /*01d8*/ 	.short	0x0100
        /*01da*/ 	.byte	0x09
	.zero		1


	//   ....[14]....
        /*01dc*/ 	.word	0x000006c0
        /*01e0*/ 	.word	0x000000ff
        /*01e4*/ 	.word	0x00000038
        /*01e8*/ 	.short	0x0100
        /*01ea*/ 	.byte	0x09
	.zero		1


	//   ....[15]....
        /*01ec*/ 	.word	0x000006d0
        /*01f0*/ 	.word	0x000000ff
        /*01f4*/ 	.word	0x00000088
        /*01f8*/ 	.short	0x0100
        /*01fa*/ 	.byte	0x09
	.zero		1


	//   ....[16]....
        /*01fc*/ 	.word	0x000006e0
        /*0200*/ 	.word	0x000000ff
        /*0204*/ 	.word	0x00000040
        /*0208*/ 	.short	0x0100
        /*020a*/ 	.byte	0x09
	.zero		1


	//   ....[17]....
        /*020c*/ 	.word	0x000006f0
        /*0210*/ 	.word	0x000000ff
        /*0214*/ 	.word	0x00000090
        /*0218*/ 	.short	0x0100
        /*021a*/ 	.byte	0x09
	.zero		1


	//   ....[18]....
        /*021c*/ 	.word	0x00000700
        /*0220*/ 	.word	0x000000ff
        /*0224*/ 	.word	0x00000048
        /*0228*/ 	.short	0x0100
        /*022a*/ 	.byte	0x09
	.zero		1


	//   ....[19]....
        /*022c*/ 	.word	0x00000710
        /*0230*/ 	.word	0x000000ff
        /*0234*/ 	.word	0x00000098
        /*0238*/ 	.short	0x0100
        /*023a*/ 	.byte	0x09
	.zero		1


	//   ....[20]....
        /*023c*/ 	.word	0x00000840
        /*0240*/ 	.word	0x000000ff
        /*0244*/ 	.word	0x000000a0
        /*0248*/ 	.short	0x0100
        /*024a*/ 	.byte	0x0a
	.zero		1


	//   ....[21]....
        /*024c*/ 	.word	0x00000850
        /*0250*/ 	.word	0x000000ff
        /*0254*/ 	.word	0x000000b8
        /*0258*/ 	.short	0x0100
        /*025a*/ 	.byte	0x0a
	.zero		1


	//   ....[22]....
        /*025c*/ 	.word	0x00000860
        /*0260*/ 	.word	0x000000ff
        /*0264*/ 	.word	0x000000a8
        /*0268*/ 	.short	0x0100
        /*026a*/ 	.byte	0x0a
	.zero		1


	//   ....[23]....
        /*026c*/ 	.word	0x00000870
        /*0270*/ 	.word	0x000000ff
        /*0274*/ 	.word	0x000000c0
        /*0278*/ 	.short	0x0100
        /*027a*/ 	.byte	0x0a
	.zero		1


	//   ....[24]....
        /*027c*/ 	.word	0x00000880
        /*0280*/ 	.word	0x000000ff
        /*0284*/ 	.word	0x000000b0
        /*0288*/ 	.short	0x0100
        /*028a*/ 	.byte	0x0a
	.zero		1


	//   ....[25]....
        /*028c*/ 	.word	0x00000890
        /*0290*/ 	.word	0x000000ff
        /*0294*/ 	.word	0x000000c8
        /*0298*/ 	.short	0x0100
        /*029a*/ 	.byte	0x0a
	.zero		1


	//   ....[26]....
        /*029c*/ 	.word	0x00000970
        /*02a0*/ 	.word	0x000000ff
        /*02a4*/ 	.word	0x000000d0
        /*02a8*/ 	.short	0x0100
        /*02aa*/ 	.byte	0x09
	.zero		1


	//   ....[27]....
        /*02ac*/ 	.word	0x00000980
        /*02b0*/ 	.word	0x000000ff
        /*02b4*/ 	.word	0x000000d8
        /*02b8*/ 	.short	0x0100
        /*02ba*/ 	.byte	0x09
	.zero		1


	//   ....[28]....
        /*02bc*/ 	.word	0x00000ab0
        /*02c0*/ 	.word	0x000000ff
        /*02c4*/ 	.word	0x000000e0
        /*02c8*/ 	.short	0x0100
        /*02ca*/ 	.byte	0x09
	.zero		1


	//   ....[29]....
        /*02cc*/ 	.word	0x00000ac0
        /*02d0*/ 	.word	0x000000ff
        /*02d4*/ 	.word	0x000000f0
        /*02d8*/ 	.short	0x0100
        /*02da*/ 	.byte	0x09
	.zero		1


	//   ....[30]....
        /*02dc*/ 	.word	0x00000ad0
        /*02e0*/ 	.word	0x000000ff
        /*02e4*/ 	.word	0x000000e8
        /*02e8*/ 	.short	0x0100
        /*02ea*/ 	.byte	0x09
	.zero		1


	//   ....[31]....
        /*02ec*/ 	.word	0x00000ae0
        /*02f0*/ 	.word	0x000000ff
        /*02f4*/ 	.word	0x000000f8
        /*02f8*/ 	.short	0x0100
        /*02fa*/ 	.byte	0x09
	.zero		1


	//   ....[32]....
        /*02fc*/ 	.word	0x00000c00
        /*0300*/ 	.word	0x000000ff
        /*0304*/ 	.word	0x00000100
        /*0308*/ 	.short	0x0100
        /*030a*/ 	.byte	0x0a
	.zero		1


	//   ....[33]....
        /*030c*/ 	.word	0x00000c10
        /*0310*/ 	.word	0x000000ff
        /*0314*/ 	.word	0x00000120
        /*0318*/ 	.short	0x0100
        /*031a*/ 	.byte	0x0a
	.zero		1


	//   ....[34]....
        /*031c*/ 	.word	0x00000c20
        /*0320*/ 	.word	0x000000ff
        /*0324*/ 	.word	0x00000108
        /*0328*/ 	.short	0x0100
        /*032a*/ 	.byte	0x0a
	.zero		1


	//   ....[35]....
        /*032c*/ 	.word	0x00000c30
        /*0330*/ 	.word	0x000000ff
        /*0334*/ 	.word	0x00000128
        /*0338*/ 	.short	0x0100
        /*033a*/ 	.byte	0x0a
	.zero		1


	//   ....[36]....
        /*033c*/ 	.word	0x00000c40
        /*0340*/ 	.word	0x000000ff
        /*0344*/ 	.word	0x00000110
        /*0348*/ 	.short	0x0100
        /*034a*/ 	.byte	0x0a
	.zero		1


	//   ....[37]....
        /*034c*/ 	.word	0x00000c50
        /*0350*/ 	.word	0x000000ff
        /*0354*/ 	.word	0x00000130
        /*0358*/ 	.short	0x0100
        /*035a*/ 	.byte	0x0a
	.zero		1


	//   ....[38]....
        /*035c*/ 	.word	0x00000c60
        /*0360*/ 	.word	0x000000ff
        /*0364*/ 	.word	0x00000118
        /*0368*/ 	.short	0x0100
        /*036a*/ 	.byte	0x0a
	.zero		1


	//   ....[39]....
        /*036c*/ 	.word	0x00000c70
        /*0370*/ 	.word	0x000000ff
        /*0374*/ 	.word	0x00000138
        /*0378*/ 	.short	0x0100
        /*037a*/ 	.byte	0x0a
	.zero		1


	//   ....[40]....
        /*037c*/ 	.word	0x00000d60
        /*0380*/ 	.word	0x000000ff
        /*0384*/ 	.word	0x00000140
        /*0388*/ 	.short	0x0100
        /*038a*/ 	.byte	0x09
	.zero		1


	//   ....[41]....
        /*038c*/ 	.word	0x00000d70
        /*0390*/ 	.word	0x000000ff
        /*0394*/ 	.word	0x00000150
        /*0398*/ 	.short	0x0100
        /*039a*/ 	.byte	0x09
	.zero		1


	//   ....[42]....
        /*039c*/ 	.word	0x00000d80
        /*03a0*/ 	.word	0x000000ff
        /*03a4*/ 	.word	0x00000148
        /*03a8*/ 	.short	0x0100
        /*03aa*/ 	.byte	0x09
	.zero		1


	//   ....[43]....
        /*03ac*/ 	.word	0x00000d90
        /*03b0*/ 	.word	0x000000ff
        /*03b4*/ 	.word	0x00000158
        /*03b8*/ 	.short	0x0100
        /*03ba*/ 	.byte	0x09
	.zero		1


	//   ....[44]....
        /*03bc*/ 	.word	0x00000e80
        /*03c0*/ 	.word	0x000000ff
        /*03c4*/ 	.word	0x00000160
        /*03c8*/ 	.short	0x0100
        /*03ca*/ 	.byte	0x08
	.zero		1


	//   ....[45]....
        /*03cc*/ 	.word	0x00001870
        /*03d0*/ 	.word	0x00000003
        /*03d4*/ 	.word	0x00000150
        /*03d8*/ 	.short	0x010a
        /*03da*/ 	.byte	0xff
	.zero		1


	//   ....[46]....
        /*03dc*/ 	.word	0x000018a0
        /*03e0*/ 	.word	0x00000003
        /*03e4*/ 	.word	0x00000140
        /*03e8*/ 	.short	0x0101
        /*03ea*/ 	.byte	0xff
	.zero		1


	//   ....[47]....
        /*03ec*/ 	.word	0x000019a0
        /*03f0*/ 	.word	0x000000ff
        /*03f4*/ 	.word	0x00000050
        /*03f8*/ 	.short	0x010a
        /*03fa*/ 	.byte	0x08
	.zero		1


	//   ....[48]....
        /*03fc*/ 	.word	0x00001a70
        /*0400*/ 	.word	0x000000ff
        /*0404*/ 	.word	0x00000050
        /*0408*/ 	.short	0x010a
        /*040a*/ 	.byte	0x21
	.zero		1


	//   ....[49]....
        /*040c*/ 	.word	0x00001c20
        /*0410*/ 	.word	0x000000ff
        /*0414*/ 	.word	0x00000050
        /*0418*/ 	.short	0x010a
        /*041a*/ 	.byte	0x08
	.zero		1


	//   ....[50]....
        /*041c*/ 	.word	0x00001d40
        /*0420*/ 	.word	0x000000ff
        /*0424*/ 	.word	0x000000d8
        /*0428*/ 	.short	0x0101
        /*042a*/ 	.byte	0x05
	.zero		1


	//   ....[51]....
        /*042c*/ 	.word	0x00001d50
        /*0430*/ 	.word	0x000000ff
        /*0434*/ 	.word	0x00000050
        /*0438*/ 	.short	0x010a
        /*043a*/ 	.byte	0x08
	.zero		1


	//   ....[52]....
        /*043c*/ 	.word	0x00001dd0
        /*0440*/ 	.word	0x000000ff
        /*0444*/ 	.word	0x00000050
        /*0448*/ 	.short	0x010a
        /*044a*/ 	.byte	0x11
	.zero		1


	//   ....[53]....
        /*044c*/ 	.word	0x00001f60
        /*0450*/ 	.word	0x000000ff
        /*0454*/ 	.word	0x00000050
        /*0458*/ 	.short	0x010a
        /*045a*/ 	.byte	0x08
	.zero		1


	//   ....[54]....
        /*045c*/ 	.word	0x000020b0
        /*0460*/ 	.word	0x00000002
        /*0464*/ 	.word	0x000000e0
        /*0468*/ 	.short	0x010a
        /*046a*/ 	.byte	0xff
	.zero		1


	//   ....[55]....
        /*046c*/ 	.word	0x00002170
        /*0470*/ 	.word	0x00000002
        /*0474*/ 	.word	0x00000000
        /*0478*/ 	.short	0x0101
        /*047a*/ 	.byte	0xff
	.zero		1


	//   ....[56]....
        /*047c*/ 	.word	0x000026d0
        /*0480*/ 	.word	0x000000ff
        /*0484*/ 	.word	0x00000000
        /*0488*/ 	.short	0x010a
        /*048a*/ 	.byte	0x04
	.zero		1


	//   ....[57]....
        /*048c*/ 	.word	0x00002760
        /*0490*/ 	.word	0x000000ff
        /*0494*/ 	.word	0x00000000
        /*0498*/ 	.short	0x010a
        /*049a*/ 	.byte	0x04
	.zero		1


	//   ....[58]....
        /*049c*/ 	.word	0x000027f0
        /*04a0*/ 	.word	0x000000ff
        /*04a4*/ 	.word	0x00000000
        /*04a8*/ 	.short	0x010a
        /*04aa*/ 	.byte	0x04
	.zero		1


	//   ....[59]....
        /*04ac*/ 	.word	0x00002880
        /*04b0*/ 	.word	0x000000ff
        /*04b4*/ 	.word	0x00000000
        /*04b8*/ 	.short	0x010a
        /*04ba*/ 	.byte	0x04
	.zero		1


	//   ....[60]....
        /*04bc*/ 	.word	0x00002910
        /*04c0*/ 	.word	0x000000ff
        /*04c4*/ 	.word	0x00000000
        /*04c8*/ 	.short	0x010a
        /*04ca*/ 	.byte	0x04
	.zero		1


	//   ....[61]....
        /*04cc*/ 	.word	0x000029a0
        /*04d0*/ 	.word	0x000000ff
        /*04d4*/ 	.word	0x00000000
        /*04d8*/ 	.short	0x010a
        /*04da*/ 	.byte	0x04
	.zero		1


	//   ....[62]....
        /*04dc*/ 	.word	0x00002a30
        /*04e0*/ 	.word	0x000000ff
        /*04e4*/ 	.word	0x00000000
        /*04e8*/ 	.short	0x010a
        /*04ea*/ 	.byte	0x04
	.zero		1


	//   ....[63]....
        /*04ec*/ 	.word	0x00002ac0
        /*04f0*/ 	.word	0x000000ff
        /*04f4*/ 	.word	0x00000000
        /*04f8*/ 	.short	0x010a
        /*04fa*/ 	.byte	0x04
	.zero		1


	//   ....[64]....
        /*04fc*/ 	.word	0x00002b50
        /*0500*/ 	.word	0x000000ff
        /*0504*/ 	.word	0x00000000
        /*0508*/ 	.short	0x010a
        /*050a*/ 	.byte	0x04
	.zero		1


	//   ....[65]....
        /*050c*/ 	.word	0x00002bf0
        /*0510*/ 	.word	0x00000000
        /*0514*/ 	.word	0x00000000
        /*0518*/ 	.short	0x010a
        /*051a*/ 	.byte	0xff
	.zero		1


	//   ....[66]....
        /*051c*/ 	.word	0x00002d20
        /*0520*/ 	.word	0x00000000
        /*0524*/ 	.word	0x00000140
        /*0528*/ 	.short	0x010a
        /*052a*/ 	.byte	0xff
	.zero		1


	//   ....[67]....
        /*052c*/ 	.word	0x00002d90
        /*0530*/ 	.word	0x00000004
        /*0534*/ 	.word	0x00000000
        /*0538*/ 	.short	0x0101
        /*053a*/ 	.byte	0xff
	.zero		1


	//   ....[68]....
        /*053c*/ 	.word	0x00002db0
        /*0540*/ 	.word	0x000000ff
        /*0544*/ 	.word	0x000000f0
        /*0548*/ 	.short	0x010a
        /*054a*/ 	.byte	0x05
	.zero		1


	//   ....[69]....
        /*054c*/ 	.word	0x00002ed0
        /*0550*/ 	.word	0x00000000
        /*0554*/ 	.word	0x000000e0
        /*0558*/ 	.short	0x010a
        /*055a*/ 	.byte	0xff
	.zero		1


	//   ....[70]....
        /*055c*/ 	.word	0x00002fd0
        /*0560*/ 	.word	0x00000000
        /*0564*/ 	.word	0x00000000
        /*0568*/ 	.short	0x0101
        /*056a*/ 	.byte	0xff
	.zero		1


	//   ....[71]....
        /*056c*/ 	.word	0x00003060
        /*0570*/ 	.word	0x000000ff
        /*0574*/ 	.word	0x000000f0
        /*0578*/ 	.short	0x0106
        /*057a*/ 	.byte	0x05
	.zero		1


	//   ....[72]....
        /*057c*/ 	.word	0x00003080
        /*0580*/ 	.word	0x000000ff
        /*0584*/ 	.word	0x000000f0
        /*0588*/ 	.short	0x010a
        /*058a*/ 	.byte	0x05
	.zero		1


	//   ....[73]....
        /*058c*/ 	.word	0x00003110
        /*0590*/ 	.word	0x000000ff
        /*0594*/ 	.word	0x000000f0
        /*0598*/ 	.short	0x0106
        /*059a*/ 	.byte	0x04
	.zero		1


	//   ....[74]....
        /*059c*/ 	.word	0x00003150
        /*05a0*/ 	.word	0x00000000
        /*05a4*/ 	.word	0x000000f0
        /*05a8*/ 	.short	0x010a
        /*05aa*/ 	.byte	0xff
	.zero		1


	//   ....[75]....
        /*05ac*/ 	.word	0x00003390
        /*05b0*/ 	.word	0x000000ff
        /*05b4*/ 	.word	0x00000008
        /*05b8*/ 	.short	0x010a
        /*05ba*/ 	.byte	0x07
	.zero		1


	//   ....[76]....
        /*05bc*/ 	.word	0x000033b0
        /*05c0*/ 	.word	0x000000ff
        /*05c4*/ 	.word	0x00000008
        /*05c8*/ 	.short	0x010a
        /*05ca*/ 	.byte	0x07
	.zero		1


	//   ....[77]....
        /*05cc*/ 	.word	0x00003540
        /*05d0*/ 	.word	0x000000ff
        /*05d4*/ 	.word	0x00000008
        /*05d8*/ 	.short	0x010a
        /*05da*/ 	.byte	0x07
	.zero		1


	//   ....[78]....
        /*05dc*/ 	.word	0x00003560
        /*05e0*/ 	.word	0x000000ff
        /*05e4*/ 	.word	0x00000008
        /*05e8*/ 	.short	0x010a
        /*05ea*/ 	.byte	0x07
	.zero		1


	//   ....[79]....
        /*05ec*/ 	.word	0x00003620
        /*05f0*/ 	.word	0x000000ff
        /*05f4*/ 	.word	0x00000000
        /*05f8*/ 	.short	0x0101
        /*05fa*/ 	.byte	0x04
	.zero		1


	//   ....[80]....
        /*05fc*/ 	.word	0x00003960
        /*0600*/ 	.word	0x00000000
        /*0604*/ 	.word	0x000000e0
        /*0608*/ 	.short	0x010a
        /*060a*/ 	.byte	0xff
	.zero		1


	//   ....[81]....
        /*060c*/ 	.word	0x00003a20
        /*0610*/ 	.word	0x00000000
        /*0614*/ 	.word	0x00000000
        /*0618*/ 	.short	0x0101
        /*061a*/ 	.byte	0xff
	.zero		1


	//   ....[82]....
        /*061c*/ 	.word	0x00003ae0
        /*0620*/ 	.word	0x000000ff
        /*0624*/ 	.word	0x00000000
        /*0628*/ 	.short	0x010a
        /*062a*/ 	.byte	0x08
	.zero		1


	//   ....[83]....
        /*062c*/ 	.word	0x00003af0
        /*0630*/ 	.word	0x000000ff
        /*0634*/ 	.word	0x00000120
        /*0638*/ 	.short	0x010a
        /*063a*/ 	.byte	0x09
	.zero		1


	//   ....[84]....
        /*063c*/ 	.word	0x00003ba0
        /*0640*/ 	.word	0x000000ff
        /*0644*/ 	.word	0x00000000
        /*0648*/ 	.short	0x010a
        /*064a*/ 	.byte	0x08
	.zero		1


	//   ....[85]....
        /*064c*/ 	.word	0x00003cd0
        /*0650*/ 	.word	0x000000ff
        /*0654*/ 	.word	0x00000000
        /*0658*/ 	.short	0x010a
        /*065a*/ 	.byte	0x1e
	.zero		1


	//   ....[86]....
        /*065c*/ 	.word	0x00003fd0
        /*0660*/ 	.word	0x000000ff
        /*0664*/ 	.word	0x00000000
        /*0668*/ 	.short	0x010a
        /*066a*/ 	.byte	0x08
	.zero		1


	//   ....[87]....
        /*066c*/ 	.word	0x00004060
        /*0670*/ 	.word	0x000000ff
        /*0674*/ 	.word	0x00000000
        /*0678*/ 	.short	0x010a
        /*067a*/ 	.byte	0x08
	.zero		1


	//   ....[88]....
        /*067c*/ 	.word	0x000040f0
        /*0680*/ 	.word	0x000000ff
        /*0684*/ 	.word	0x00000000
        /*0688*/ 	.short	0x010a
        /*068a*/ 	.byte	0x08
	.zero		1


	//   ....[89]....
        /*068c*/ 	.word	0x00004190
        /*0690*/ 	.word	0x00000000
        /*0694*/ 	.word	0x00000000
        /*0698*/ 	.short	0x010a
        /*069a*/ 	.byte	0xff
	.zero		1


	//   ....[90]....
        /*069c*/ 	.word	0x000041d0
        /*06a0*/ 	.word	0x00000000
        /*06a4*/ 	.word	0x00000000
        /*06a8*/ 	.short	0x010a
        /*06aa*/ 	.byte	0xff
	.zero		1


	//   ....[91]....
        /*06ac*/ 	.word	0x00004240
        /*06b0*/ 	.word	0x000000ff
        /*06b4*/ 	.word	0x00000000
        /*06b8*/ 	.short	0x0101
        /*06ba*/ 	.byte	0x06
	.zero		1


	//   ....[92]....
        /*06bc*/ 	.word	0x00004280
        /*06c0*/ 	.word	0x000000ff
        /*06c4*/ 	.word	0x00000160
        /*06c8*/ 	.short	0x010a
        /*06ca*/ 	.byte	0x07
	.zero		1


	//   ....[93]....
        /*06cc*/ 	.word	0x000042d0
        /*06d0*/ 	.word	0x000000ff
        /*06d4*/ 	.word	0x00000000
        /*06d8*/ 	.short	0x0101
        /*06da*/ 	.byte	0x06
	.zero		1


	//   ....[94]....
        /*06dc*/ 	.word	0x000046e0
        /*06e0*/ 	.word	0x00000000
        /*06e4*/ 	.word	0x000000e0
        /*06e8*/ 	.short	0x010a
        /*06ea*/ 	.byte	0xff
	.zero		1


	//   ....[95]....
        /*06ec*/ 	.word	0x000047a0
        /*06f0*/ 	.word	0x00000000
        /*06f4*/ 	.word	0x00000000
        /*06f8*/ 	.short	0x0101
        /*06fa*/ 	.byte	0xff
	.zero		1


	//   ....[96]....
        /*06fc*/ 	.word	0x00004ac0
        /*0700*/ 	.word	0x000000ff
        /*0704*/ 	.word	0x000000d8
        /*0708*/ 	.short	0x010a
        /*070a*/ 	.byte	0x05
	.zero		1


	//   ....[97]....
        /*070c*/ 	.word	0x00004ce0
        /*0710*/ 	.word	0x000000ff
        /*0714*/ 	.word	0x000000b8
        /*0718*/ 	.short	0x010a
        /*071a*/ 	.byte	0x10
	.zero		1


	//   ....[98]....
        /*071c*/ 	.word	0x00004ef0
        /*0720*/ 	.word	0x000000ff
        /*0724*/ 	.word	0x000000a0
        /*0728*/ 	.short	0x010b
        /*072a*/ 	.byte	0x10
	.zero		1


	//   ....[99]....
        /*072c*/ 	.word	0x00004f70
        /*0730*/ 	.word	0x000000ff
        /*0734*/ 	.word	0x00000000
        /*0738*/ 	.short	0x0101
        /*073a*/ 	.byte	0x11
	.zero		1


	//   ....[100]....
        /*073c*/ 	.word	0x00004fa0
        /*0740*/ 	.word	0x000000ff
        /*0744*/ 	.word	0x000000b8
        /*0748*/ 	.short	0x010a
        /*074a*/ 	.byte	0x0e
	.zero		1


	//   ....[101]....
        /*074c*/ 	.word	0x000051b0
        /*0750*/ 	.word	0x000000ff
        /*0754*/ 	.word	0x000000a0
        /*0758*/ 	.short	0x010b
        /*075a*/ 	.byte	0x0e
	.zero		1


	//   ....[102]....
        /*075c*/ 	.word	0x00005220
        /*0760*/ 	.word	0x000000ff
        /*0764*/ 	.word	0x00000000
        /*0768*/ 	.short	0x0101
        /*076a*/ 	.byte	0x10
	.zero		1


	//   ....[103]....
        /*076c*/ 	.word	0x00005270
        /*0770*/ 	.word	0x000000ff
        /*0774*/ 	.word	0x00000000
        /*0778*/ 	.short	0x010a
        /*077a*/ 	.byte	0x04
	.zero		1


	//   ....[104]....
        /*077c*/ 	.word	0x00005300
        /*0780*/ 	.word	0x000000ff
        /*0784*/ 	.word	0x00000000
        /*0788*/ 	.short	0x010a
        /*078a*/ 	.byte	0x04
	.zero		1


	//   ....[105]....
        /*078c*/ 	.word	0x000053a0
        /*0790*/ 	.word	0x00000000
        /*0794*/ 	.word	0x00000000
        /*0798*/ 	.short	0x010a
        /*079a*/ 	.byte	0xff
	.zero		1


	//   ....[106]....
        /*079c*/ 	.word	0x00005650
        /*07a0*/ 	.word	0x00000000
        /*07a4*/ 	.word	0x000000e0
        /*07a8*/ 	.short	0x010a
        /*07aa*/ 	.byte	0xff
	.zero		1


	//   ....[107]....
        /*07ac*/ 	.word	0x00005710
        /*07b0*/ 	.word	0x00000000
        /*07b4*/ 	.word	0x00000000
        /*07b8*/ 	.short	0x0101
        /*07ba*/ 	.byte	0xff
	.zero		1


	//   ....[108]....
        /*07bc*/ 	.word	0x00006230
        /*07c0*/ 	.word	0x00000005
        /*07c4*/ 	.word	0x000000a0
        /*07c8*/ 	.short	0x010a
        /*07ca*/ 	.byte	0xff
	.zero		1


	//   ....[109]....
        /*07cc*/ 	.word	0x000062b0
        /*07d0*/ 	.word	0x00000007
        /*07d4*/ 	.word	0x00000100
        /*07d8*/ 	.short	0x010a
        /*07da*/ 	.byte	0xff
	.zero		1


	//   ....[110]....
        /*07dc*/ 	.word	0x00006490
        /*07e0*/ 	.word	0x00000003
        /*07e4*/ 	.word	0x000000a0
        /*07e8*/ 	.short	0x010a
        /*07ea*/ 	.byte	0xff
	.zero		1


	//   ....[111]....
        /*07ec*/ 	.word	0x00006650
        /*07f0*/ 	.word	0x00000047
        /*07f4*/ 	.word	0x00000100
        /*07f8*/ 	.short	0x010a
        /*07fa*/ 	.byte	0xff
	.zero		1


	//   ....[112]....
        /*07fc*/ 	.word	0x00006eb0
        /*0800*/ 	.word	0x00000047
        /*0804*/ 	.word	0x00000000
        /*0808*/ 	.short	0x0101
        /*080a*/ 	.byte	0xff
	.zero		1


	//   ....[113]....
        /*080c*/ 	.word	0x0000a580
        /*0810*/ 	.word	0x00000000
        /*0814*/ 	.word	0x00000000
        /*0818*/ 	.short	0x0101
        /*081a*/ 	.byte	0xff
	.zero		1


	//   ....[114]....
        /*081c*/ 	.word	0x0000a640
        /*0820*/ 	.word	0x00000003
        /*0824*/ 	.word	0x000000a0
        /*0828*/ 	.short	0x010a
        /*082a*/ 	.byte	0xff
	.zero		1


	//   ....[115]....
        /*082c*/ 	.word	0x0000a8c0
        /*0830*/ 	.word	0x00000000
        /*0834*/ 	.word	0x00000000
        /*0838*/ 	.short	0x0101
        /*083a*/ 	.byte	0xff
	.zero		1


	//   ....[116]....
        /*083c*/ 	.word	0x0000a8e0
        /*0840*/ 	.word	0x00000003
        /*0844*/ 	.word	0x00000150
        /*0848*/ 	.short	0x010a
        /*084a*/ 	.byte	0xff
	.zero		1


	//   ....[117]....
        /*084c*/ 	.word	0x0000a940
        /*0850*/ 	.word	0x00000002
        /*0854*/ 	.word	0x00000050
        /*0858*/ 	.short	0x010a
        /*085a*/ 	.byte	0xff
	.zero		1


	//   ....[118]....
        /*085c*/ 	.word	0x0000a9a0
        /*0860*/ 	.word	0x00000002
        /*0864*/ 	.word	0x00000050
        /*0868*/ 	.short	0x010a
        /*086a*/ 	.byte	0xff
	.zero		1


	//   ....[119]....
        /*086c*/ 	.word	0x0000a9f0
        /*0870*/ 	.word	0x00000002
        /*0874*/ 	.word	0x000000e0
        /*0878*/ 	.short	0x010a
        /*087a*/ 	.byte	0xff
	.zero		1


	//   ....[120]....
        /*087c*/ 	.word	0x0000aa50
        /*0880*/ 	.word	0x00000000
        /*0884*/ 	.word	0x00000000
        /*0888*/ 	.short	0x010a
        /*088a*/ 	.byte	0xff
	.zero		1


	//   ....[121]....
        /*088c*/ 	.word	0x0000aab0
        /*0890*/ 	.word	0x00000000
        /*0894*/ 	.word	0x00000000
        /*0898*/ 	.short	0x010a
        /*089a*/ 	.byte	0xff
	.zero		1


	//   ....[122]....
        /*089c*/ 	.word	0x0000ab10
        /*08a0*/ 	.word	0x00000000
        /*08a4*/ 	.word	0x00000000
        /*08a8*/ 	.short	0x010a
        /*08aa*/ 	.byte	0xff
	.zero		1


	//   ....[123]....
        /*08ac*/ 	.word	0x0000ab70
        /*08b0*/ 	.word	0x00000000
        /*08b4*/ 	.word	0x00000000
        /*08b8*/ 	.short	0x010a
        /*08ba*/ 	.byte	0xff
	.zero		1


	//   ....[124]....
        /*08bc*/ 	.word	0x0000abd0
        /*08c0*/ 	.word	0x00000000
        /*08c4*/ 	.word	0x00000000
        /*08c8*/ 	.short	0x010a
        /*08ca*/ 	.byte	0xff
	.zero		1


	//   ....[125]....
        /*08cc*/ 	.word	0x0000ac30
        /*08d0*/ 	.word	0x00000000
        /*08d4*/ 	.word	0x00000000
        /*08d8*/ 	.short	0x010a
        /*08da*/ 	.byte	0xff
	.zero		1


	//   ....[126]....
        /*08dc*/ 	.word	0x0000ac90
        /*08e0*/ 	.word	0x00000000
        /*08e4*/ 	.word	0x00000000
        /*08e8*/ 	.short	0x010a
        /*08ea*/ 	.byte	0xff
	.zero		1


	//   ....[127]....
        /*08ec*/ 	.word	0x0000acf0
        /*08f0*/ 	.word	0x00000000
        /*08f4*/ 	.word	0x00000000
        /*08f8*/ 	.short	0x010a
        /*08fa*/ 	.byte	0xff
	.zero		1


	//   ....[128]....
        /*08fc*/ 	.word	0x0000ad50
        /*0900*/ 	.word	0x00000000
        /*0904*/ 	.word	0x00000000
        /*0908*/ 	.short	0x010a
        /*090a*/ 	.byte	0xff
	.zero		1


	//   ....[129]....
        /*090c*/ 	.word	0x0000ada0
        /*0910*/ 	.word	0x00000000
        /*0914*/ 	.word	0x00000140
        /*0918*/ 	.short	0x010a
        /*091a*/ 	.byte	0xff
	.zero		1


	//   ....[130]....
        /*091c*/ 	.word	0x0000ae00
        /*0920*/ 	.word	0x00000000
        /*0924*/ 	.word	0x000000f0
        /*0928*/ 	.short	0x010a
        /*092a*/ 	.byte	0xff
	.zero		1


	//   ....[131]....
        /*092c*/ 	.word	0x0000ae50
        /*0930*/ 	.word	0x00000000
        /*0934*/ 	.word	0x000000e0
        /*0938*/ 	.short	0x010a
        /*093a*/ 	.byte	0xff
	.zero		1


	//   ....[132]....
        /*093c*/ 	.word	0x0000aeb0
        /*0940*/ 	.word	0x00000000
        /*0944*/ 	.word	0x000000f0
        /*0948*/ 	.short	0x010a
        /*094a*/ 	.byte	0xff
	.zero		1


	//   ....[133]....
        /*094c*/ 	.word	0x0000af10
        /*0950*/ 	.word	0x00000004
        /*0954*/ 	.word	0x00000008
        /*0958*/ 	.short	0x010a
        /*095a*/ 	.byte	0xff
	.zero		1


	//   ....[134]....
        /*095c*/ 	.word	0x0000aff0
        /*0960*/ 	.word	0x00000002
        /*0964*/ 	.word	0x00000008
        /*0968*/ 	.short	0x010a
        /*096a*/ 	.byte	0xff
	.zero		1


	//   ....[135]....
        /*096c*/ 	.word	0x0000b040
        /*0970*/ 	.word	0x00000000
        /*0974*/ 	.word	0x000000e0
        /*0978*/ 	.short	0x010a
        /*097a*/ 	.byte	0xff
	.zero		1


	//   ....[136]....
        /*097c*/ 	.word	0x0000b0a0
        /*0980*/ 	.word	0x00000000
        /*0984*/ 	.word	0x00000120
        /*0988*/ 	.short	0x010a
        /*098a*/ 	.byte	0xff
	.zero		1


	//   ....[137]....
        /*098c*/ 	.word	0x0000b100
        /*0990*/ 	.word	0x00000000
        /*0994*/ 	.word	0x00000000
        /*0998*/ 	.short	0x010a
        /*099a*/ 	.byte	0xff
	.zero		1


	//   ....[138]....
        /*099c*/ 	.word	0x0000b160
        /*09a0*/ 	.word	0x00000000
        /*09a4*/ 	.word	0x00000000
        /*09a8*/ 	.short	0x010a
        /*09aa*/ 	.byte	0xff
	.zero		1


	//   ....[139]....
        /*09ac*/ 	.word	0x0000b1c0
        /*09b0*/ 	.word	0x00000000
        /*09b4*/ 	.word	0x00000000
        /*09b8*/ 	.short	0x010a
        /*09ba*/ 	.byte	0xff
	.zero		1


	//   ....[140]....
        /*09bc*/ 	.word	0x0000b220
        /*09c0*/ 	.word	0x00000000
        /*09c4*/ 	.word	0x00000000
        /*09c8*/ 	.short	0x010a
        /*09ca*/ 	.byte	0xff
	.zero		1


	//   ....[141]....
        /*09cc*/ 	.word	0x0000b280
        /*09d0*/ 	.word	0x00000000
        /*09d4*/ 	.word	0x00000160
        /*09d8*/ 	.short	0x010a
        /*09da*/ 	.byte	0xff
	.zero		1


	//   ....[142]....
        /*09dc*/ 	.word	0x0000b2d0
        /*09e0*/ 	.word	0x00000000
        /*09e4*/ 	.word	0x000000e0
        /*09e8*/ 	.short	0x010a
        /*09ea*/ 	.byte	0xff
	.zero		1


	//   ....[143]....
        /*09ec*/ 	.word	0x0000b330
        /*09f0*/ 	.word	0x00000000
        /*09f4*/ 	.word	0x000000d8
        /*09f8*/ 	.short	0x010a
        /*09fa*/ 	.byte	0xff
	.zero		1


	//   ....[144]....
        /*09fc*/ 	.word	0x0000b390
        /*0a00*/ 	.word	0x00000000
        /*0a04*/ 	.word	0x000000b8
        /*0a08*/ 	.short	0x010a
        /*0a0a*/ 	.byte	0xff
	.zero		1


	//   ....[145]....
        /*0a0c*/ 	.word	0x0000b3f0
        /*0a10*/ 	.word	0x00000003
        /*0a14*/ 	.word	0x000000b8
        /*0a18*/ 	.short	0x010a
        /*0a1a*/ 	.byte	0xff
	.zero		1


	//   ....[146]....
        /*0a1c*/ 	.word	0x0000b450
        /*0a20*/ 	.word	0x00000000
        /*0a24*/ 	.word	0x00000000
        /*0a28*/ 	.short	0x010a
        /*0a2a*/ 	.byte	0xff
	.zero		1


	//   ....[147]....
        /*0a2c*/ 	.word	0x0000b4b0
        /*0a30*/ 	.word	0x00000000
        /*0a34*/ 	.word	0x00000000
        /*0a38*/ 	.short	0x010a
        /*0a3a*/ 	.byte	0xff
	.zero		1


	//   ....[148]....
        /*0a3c*/ 	.word	0x0000b500
        /*0a40*/ 	.word	0x00000000
        /*0a44*/ 	.word	0x000000e0
        /*0a48*/ 	.short	0x010a
        /*0a4a*/ 	.byte	0xff
	.zero		1


	//   ....[149]....
        /*0a4c*/ 	.word	0x0000b550
        /*0a50*/ 	.word	0x00000003
        /*0a54*/ 	.word	0x000000a0
        /*0a58*/ 	.short	0x010a
        /*0a5a*/ 	.byte	0xff
	.zero		1


	//   ....[150]....
        /*0a5c*/ 	.word	0x0000b5a0
        /*0a60*/ 	.word	0x00000047
        /*0a64*/ 	.word	0x00000100
        /*0a68*/ 	.short	0x010a
        /*0a6a*/ 	.byte	0xff
	.zero		1


	//----- nvinfo : EIATTR_NUM_MBARRIERS
	.align		4
.L_47:
        /*0a6c*/ 	.byte	0x03, 0x38
        /*0a6e*/ 	.short	0x002d


	//----- nvinfo : EIATTR_EXIT_INSTR_OFFSETS
	.align		4
        /*0a70*/ 	.byte	0x04, 0x1c
        /*0a72*/ 	.short	(.L_49 - .L_48)


	//   ....[0]....
.L_48:
        /*0a74*/ 	.word	0x00002c20


	//   ....[1]....
        /*0a78*/ 	.word	0x00003120


	//   ....[2]....
        /*0a7c*/ 	.word	0x00003180


	//   ....[3]....
        /*0a80*/ 	.word	0x00004500


	//   ....[4]....
        /*0a84*/ 	.word	0x000053d0


	//   ....[5]....
        /*0a88*/ 	.word	0x00005410


	//   ....[6]....
        /*0a8c*/ 	.word	0x0000a7b0


	//   ....[7]....
        /*0a90*/ 	.word	0x0000a830


	//   ....[8]....
        /*0a94*/ 	.word	0x0000a860


	//   ....[9]....
        /*0a98*/ 	.word	0x0000a8d0


	//----- nvinfo : EIATTR_MAX_THREADS
	.align		4
.L_49:
        /*0a9c*/ 	.byte	0x04, 0x05
        /*0a9e*/ 	.short	(.L_51 - .L_50)
.L_50:
        /*0aa0*/ 	.word	0x00000100
        /*0aa4*/ 	.word	0x00000001
        /*0aa8*/ 	.word	0x00000001


	//----- nvinfo : EIATTR_CRS_STACK_SIZE
	.align		4
.L_51:
        /*0aac*/ 	.byte	0x04, 0x1e
        /*0aae*/ 	.short	(.L_53 - .L_52)
.L_52:
        /*0ab0*/ 	.word	0x00000000


	//----- nvinfo : EIATTR_CBANK_PARAM_SIZE
	.align		4
.L_53:
        /*0ab4*/ 	.byte	0x03, 0x19
        /*0ab6*/ 	.short	0x0800


	//----- nvinfo : EIATTR_PARAM_CBANK
	.align		4
        /*0ab8*/ 	.byte	0x04, 0x0a
        /*0aba*/ 	.short	(.L_55 - .L_54)
	.align		4
.L_54:
        /*0abc*/ 	.word	index@(.nv.constant0._ZN7cutlass13device_kernelINS_4gemm6kernel13GemmUniversalIN4cute5tupleIJiiiiEEENS1_10collective13CollectiveMmaINS1_35MainloopSm100TmaUmmaWarpSpecializedILi10ELi2ELi4ENS5_IJNS4_1CILi2EEENSA_ILi1EEESC_EEEEENS5_IJNSA_ILi256EEENSA_ILi64EEESG_EEENS_10bfloat16_tENS5_IJlSC_lEEESI_SJ_NS4_8TiledMMAINS4_8MMA_AtomIJNS4_26SM100_MMA_F16BF16_2x1SM_SSISI_SI_fLi256ELi64ELNS4_4UMMA5MajorE0ELSO_0ELNSN_7ScaleInE0ELSP_0EEEEEENS4_6LayoutINS5_IJSC_SC_SC_EEENS5_IJNSA_ILi0EEESU_SU_EEEEENS5_IJNS4_10UnderscoreESX_SX_EEEEENS4_18SM100_TMA_2SM_LOADENS4_14ComposedLayoutINS4_7SwizzleILi3ELi4ELi3EEENS4_18smem_ptr_flag_bitsILi16EEENSS_INS5_IJNSA_ILi8EEESG_EEENS5_IJSG_SC_EEEEEEEvNS4_8identityES10_S1A_vS1B_EENS_8epilogue10collective18CollectiveEpilogueINS1D_23Sm100TmaWarpSpecializedILi3ELi2ELi32ELb1ELb0EEEJNS5_IJNSA_ILi128EEESG_SG_EEENS5_IJNSS_IS1I_SC_EENSS_INSA_ILi32EEESC_EEEEESI_SJ_SI_SJ_NS1D_6fusion15FusionCallbacksIS1H_NS1O_13LinCombEltActINS1D_6thread4GELUESI_fSI_fLNS_15FloatRoundStyleE2EEES1J_S1N_JEEENS4_5SM1004TMEM4LOAD26SM100_TMEM_LOAD_32dp32b32xENS4_13SM90_TMA_LOADENS11_INS12_ILi2ELi4ELi3EEES15_NSS_INS5_IJS16_S1L_EEENS5_IJS1L_SC_EEEEEEENS4_39AutoVectorizingCopyWithAssumedAlignmentILi128EEENS4_14SM90_TMA_STOREES25_S27_S27_EEEvvEEEEvNT_6ParamsE)
        /*0ac0*/ 	.short	0x0380
        /*0ac2*/ 	.short	0x0800


	//----- nvinfo : EIATTR_SW_WAR
	.align		4
.L_55:
        /*0ac4*/ 	.byte	0x04, 0x36
        /*0ac6*/ 	.short	(.L_57 - .L_56)
.L_56:
        /*0ac8*/ 	.word	0x00000008
.L_57:


//--------------------- .nv.callgraph             --------------------------
	.section	.nv.callgraph,"",@"SHT_CUDA_CALLGRAPH"
	.align	4
	.sectionentsize	8
	.align		4
        /*0000*/ 	.word	0x00000000
	.align		4
        /*0004*/ 	.word	0xffffffff
	.align		4
        /*0008*/ 	.word	index@(_ZN7cutlass13device_kernelINS_4gemm6kernel13GemmUniversalIN4cute5tupleIJiiiiEEENS1_10collective13CollectiveMmaINS1_35MainloopSm100TmaUmmaWarpSpecializedILi10ELi2ELi4ENS5_IJNS4_1CILi2EEENSA_ILi1EEESC_EEEEENS5_IJNSA_ILi256EEENSA_ILi64EEESG_EEENS_10bfloat16_tENS5_IJlSC_lEEESI_SJ_NS4_8TiledMMAINS4_8MMA_AtomIJNS4_26SM100_MMA_F16BF16_2x1SM_SSISI_SI_fLi256ELi64ELNS4_4UMMA5MajorE0ELSO_0ELNSN_7ScaleInE0ELSP_0EEEEEENS4_6LayoutINS5_IJSC_SC_SC_EEENS5_IJNSA_ILi0EEESU_SU_EEEEENS5_IJNS4_10UnderscoreESX_SX_EEEEENS4_18SM100_TMA_2SM_LOADENS4_14ComposedLayoutINS4_7SwizzleILi3ELi4ELi3EEENS4_18smem_ptr_flag_bitsILi16EEENSS_INS5_IJNSA_ILi8EEESG_EEENS5_IJSG_SC_EEEEEEEvNS4_8identityES10_S1A_vS1B_EENS_8epilogue10collective18CollectiveEpilogueINS1D_23Sm100TmaWarpSpecializedILi3ELi2ELi32ELb1ELb0EEEJNS5_IJNSA_ILi128EEESG_SG_EEENS5_IJNSS_IS1I_SC_EENSS_INSA_ILi32EEESC_EEEEESI_SJ_SI_SJ_NS1D_6fusion15FusionCallbacksIS1H_NS1O_13LinCombEltActINS1D_6thread4GELUESI_fSI_fLNS_15FloatRoundStyleE2EEES1J_S1N_JEEENS4_5SM1004TMEM4LOAD26SM100_TMEM_LOAD_32dp32b32xENS4_13SM90_TMA_LOADENS11_INS12_ILi2ELi4ELi3EEES15_NSS_INS5_IJS16_S1L_EEENS5_IJS1L_SC_EEEEEEENS4_39AutoVectorizingCopyWithAssumedAlignmentILi128EEENS4_14SM90_TMA_STOREES25_S27_S27_EEEvvEEEEvNT_6ParamsE)
	.align		4
        /*000c*/ 	.word	index@(__assertfail)
	.align		4
        /*0010*/ 	.word	0x00000000
	.align		4
        /*0014*/ 	.word	0xfffffffe
	.align		4
        /*0018*/ 	.word	0x00000000
	.align		4
        /*001c*/ 	.word	0xfffffffd
	.align		4
        /*0020*/ 	.word	0x00000000
	.align		4
        /*0024*/ 	.word	0xfffffffc


//--------------------- .nv.constant4             --------------------------
	.section	.nv.constant4,"a",@progbits
	.align	8
	.align		8
.nv.constant4:
        /*0000*/ 	.dword	__assertfail
	.align		8
        /*0008*/ 	.dword	__unnamed_1
	.align		8
        /*0010*/ 	.dword	__unnamed_2
	.align		8
        /*0018*/ 	.dword	_ZN39_INTERNAL_70e06bbe_4_k_cu_9cab80e7_26224cuda3std3__45__cpo5beginE
	.align		8
        /*0020*/ 	.dword	_ZN39_INTERNAL_70e06bbe_4_k_cu_9cab80e7_26224cuda3std3__45__cpo3endE
	.align		8
        /*0028*/ 	.dword	_ZN39_INTERNAL_70e06bbe_4_k_cu_9cab80e7_26224cuda3std3__45__cpo6cbeginE
	.align		8
        /*0030*/ 	.dword	_ZN39_INTERNAL_70e06bbe_4_k_cu_9cab80e7_26224cuda3std3__45__cpo4cendE
	.align		8
        /*0038*/ 	.dword	_ZN39_INTERNAL_70e06bbe_4_k_cu_9cab80e7_26224cuda3std3__441_GLOBAL__N__70e06bbe_4_k_cu_9cab80e7_26226ignoreE
	.align		8
        /*0040*/ 	.dword	_ZN39_INTERNAL_70e06bbe_4_k_cu_9cab80e7_26224cuda3std3__419piecewise_constructE
	.align		8
        /*0048*/ 	.dword	_ZN39_INTERNAL_70e06bbe_4_k_cu_9cab80e7_26224cuda3std3__48in_placeE
	.align		8
        /*0050*/ 	.dword	_ZN39_INTERNAL_70e06bbe_4_k_cu_9cab80e7_26224cuda3std6ranges3__45__cpo4swapE
	.align		8
        /*0058*/ 	.dword	_ZN39_INTERNAL_70e06bbe_4_k_cu_9cab80e7_26224cuda3std6ranges3__45__cpo9iter_moveE
	.align		8
        /*0060*/ 	.dword	_ZN39_INTERNAL_70e06bbe_4_k_cu_9cab80e7_26224cute7productE
	.align		8
        /*0068*/ 	.dword	_ZN39_INTERNAL_70e06bbe_4_k_cu_9cab80e7_26224cute1_E
	.align		8
        /*0070*/ 	.dword	$str$25
	.align		8
        /*0078*/ 	.dword	$str$26
	.align		8
        /*0080*/ 	.dword	$str$27
	.align		8
        /*0088*/ 	.dword	$str$28


//--------------------- .text._ZN7cutlass13device_kernelINS_4gemm6kernel13GemmUniversalIN4cute5tupleIJiiiiEEENS1_10collective13CollectiveMmaINS1_35MainloopSm100TmaUmmaWarpSpecializedILi10ELi2ELi4ENS5_IJNS4_1CILi2EEENSA_ILi1EEESC_EEEEENS5_IJNSA_ILi256EEENSA_ILi64EEESG_EEENS_10bfloat16_tENS5_IJlSC_lEEESI_SJ_NS4_8TiledMMAINS4_8MMA_AtomIJNS4_26SM100_MMA_F16BF16_2x1SM_SSISI_SI_fLi256ELi64ELNS4_4UMMA5MajorE0ELSO_0ELNSN_7ScaleInE0ELSP_0EEEEEENS4_6LayoutINS5_IJSC_SC_SC_EEENS5_IJNSA_ILi0EEESU_SU_EEEEENS5_IJNS4_10UnderscoreESX_SX_EEEEENS4_18SM100_TMA_2SM_LOADENS4_14ComposedLayoutINS4_7SwizzleILi3ELi4ELi3EEENS4_18smem_ptr_flag_bitsILi16EEENSS_INS5_IJNSA_ILi8EEESG_EEENS5_IJSG_SC_EEEEEEEvNS4_8identityES10_S1A_vS1B_EENS_8epilogue10collective18CollectiveEpilogueINS1D_23Sm100TmaWarpSpecializedILi3ELi2ELi32ELb1ELb0EEEJNS5_IJNSA_ILi128EEESG_SG_EEENS5_IJNSS_IS1I_SC_EENSS_INSA_ILi32EEESC_EEEEESI_SJ_SI_SJ_NS1D_6fusion15FusionCallbacksIS1H_NS1O_13LinCombEltActINS1D_6thread4GELUESI_fSI_fLNS_15FloatRoundStyleE2EEES1J_S1N_JEEENS4_5SM1004TMEM4LOAD26SM100_TMEM_LOAD_32dp32b32xENS4_13SM90_TMA_LOADENS11_INS12_ILi2ELi4ELi3EEES15_NSS_INS5_IJS16_S1L_EEENS5_IJS1L_SC_EEEEEEENS4_39AutoVectorizingCopyWithAssumedAlignmentILi128EEENS4_14SM90_TMA_STOREES25_S27_S27_EEEvvEEEEvNT_6ParamsE --------------------------
	.section	.text._ZN7cutlass13device_kernelINS_4gemm6kernel13GemmUniversalIN4cute5tupleIJiiiiEEENS1_10collective13CollectiveMmaINS1_35MainloopSm100TmaUmmaWarpSpecializedILi10ELi2ELi4ENS5_IJNS4_1CILi2EEENSA_ILi1EEESC_EEEEENS5_IJNSA_ILi256EEENSA_ILi64EEESG_EEENS_10bfloat16_tENS5_IJlSC_lEEESI_SJ_NS4_8TiledMMAINS4_8MMA_AtomIJNS4_26SM100_MMA_F16BF16_2x1SM_SSISI_SI_fLi256ELi64ELNS4_4UMMA5MajorE0ELSO_0ELNSN_7ScaleInE0ELSP_0EEEEEENS4_6LayoutINS5_IJSC_SC_SC_EEENS5_IJNSA_ILi0EEESU_SU_EEEEENS5_IJNS4_10UnderscoreESX_SX_EEEEENS4_18SM100_TMA_2SM_LOADENS4_14ComposedLayoutINS4_7SwizzleILi3ELi4ELi3EEENS4_18smem_ptr_flag_bitsILi16EEENSS_INS5_IJNSA_ILi8EEESG_EEENS5_IJSG_SC_EEEEEEEvNS4_8identityES10_S1A_vS1B_EENS_8epilogue10collective18CollectiveEpilogueINS1D_23Sm100TmaWarpSpecializedILi3ELi2ELi32ELb1ELb0EEEJNS5_IJNSA_ILi128EEESG_SG_EEENS5_IJNSS_IS1I_SC_EENSS_INSA_ILi32EEESC_EEEEESI_SJ_SI_SJ_NS1D_6fusion15FusionCallbacksIS1H_NS1O_13LinCombEltActINS1D_6thread4GELUESI_fSI_fLNS_15FloatRoundStyleE2EEES1J_S1N_JEEENS4_5SM1004TMEM4LOAD26SM100_TMEM_LOAD_32dp32b32xENS4_13SM90_TMA_LOADENS11_INS12_ILi2ELi4ELi3EEES15_NSS_INS5_IJS16_S1L_EEENS5_IJS1L_SC_EEEEEEENS4_39AutoVectorizingCopyWithAssumedAlignmentILi128EEENS4_14SM90_TMA_STOREES25_S27_S27_EEEvvEEEEvNT_6ParamsE,"ax",@progbits
	.align	128
.text._ZN7cutlass13device_kernelINS_4gemm6kernel13GemmUniversalIN4cute5tupleIJiiiiEEENS1_10collective13CollectiveMmaINS1_35MainloopSm100TmaUmmaWarpSpecializedILi10ELi2ELi4ENS5_IJNS4_1CILi2EEENSA_ILi1EEESC_EEEEENS5_IJNSA_ILi256EEENSA_ILi64EEESG_EEENS_10bfloat16_tENS5_IJlSC_lEEESI_SJ_NS4_8TiledMMAINS4_8MMA_AtomIJNS4_26SM100_MMA_F16BF16_2x1SM_SSISI_SI_fLi256ELi64ELNS4_4UMMA5MajorE0ELSO_0ELNSN_7ScaleInE0ELSP_0EEEEEENS4_6LayoutINS5_IJSC_SC_SC_EEENS5_IJNSA_ILi0EEESU_SU_EEEEENS5_IJNS4_10UnderscoreESX_SX_EEEEENS4_18SM100_TMA_2SM_LOADENS4_14ComposedLayoutINS4_7SwizzleILi3ELi4ELi3EEENS4_18smem_ptr_flag_bitsILi16EEENSS_INS5_IJNSA_ILi8EEESG_EEENS5_IJSG_SC_EEEEEEEvNS4_8identityES10_S1A_vS1B_EENS_8epilogue10collective18CollectiveEpilogueINS1D_23Sm100TmaWarpSpecializedILi3ELi2ELi32ELb1ELb0EEEJNS5_IJNSA_ILi128EEESG_SG_EEENS5_IJNSS_IS1I_SC_EENSS_INSA_ILi32EEESC_EEEEESI_SJ_SI_SJ_NS1D_6fusion15FusionCallbacksIS1H_NS1O_13LinCombEltActINS1D_6thread4GELUESI_fSI_fLNS_15FloatRoundStyleE2EEES1J_S1N_JEEENS4_5SM1004TMEM4LOAD26SM100_TMEM_LOAD_32dp32b32xENS4_13SM90_TMA_LOADENS11_INS12_ILi2ELi4ELi3EEES15_NSS_INS5_IJS16_S1L_EEENS5_IJS1L_SC_EEEEEEENS4_39AutoVectorizingCopyWithAssumedAlignmentILi128EEENS4_14SM90_TMA_STOREES25_S27_S27_EEEvvEEEEvNT_6ParamsE:
        .type           _ZN7cutlass13device_kernelINS_4gemm6kernel13GemmUniversalIN4cute5tupleIJiiiiEEENS1_10collective13CollectiveMmaINS1_35MainloopSm100TmaUmmaWarpSpecializedILi10ELi2ELi4ENS5_IJNS4_1CILi2EEENSA_ILi1EEESC_EEEEENS5_IJNSA_ILi256EEENSA_ILi64EEESG_EEENS_10bfloat16_tENS5_IJlSC_lEEESI_SJ_NS4_8TiledMMAINS4_8MMA_AtomIJNS4_26SM100_MMA_F16BF16_2x1SM_SSISI_SI_fLi256ELi64ELNS4_4UMMA5MajorE0ELSO_0ELNSN_7ScaleInE0ELSP_0EEEEEENS4_6LayoutINS5_IJSC_SC_SC_EEENS5_IJNSA_ILi0EEESU_SU_EEEEENS5_IJNS4_10UnderscoreESX_SX_EEEEENS4_18SM100_TMA_2SM_LOADENS4_14ComposedLayoutINS4_7SwizzleILi3ELi4ELi3EEENS4_18smem_ptr_flag_bitsILi16EEENSS_INS5_IJNSA_ILi8EEESG_EEENS5_IJSG_SC_EEEEEEEvNS4_8identityES10_S1A_vS1B_EENS_8epilogue10collective18CollectiveEpilogueINS1D_23Sm100TmaWarpSpecializedILi3ELi2ELi32ELb1ELb0EEEJNS5_IJNSA_ILi128EEESG_SG_EEENS5_IJNSS_IS1I_SC_EENSS_INSA_ILi32EEESC_EEEEESI_SJ_SI_SJ_NS1D_6fusion15FusionCallbacksIS1H_NS1O_13LinCombEltActINS1D_6thread4GELUESI_fSI_fLNS_15FloatRoundStyleE2EEES1J_S1N_JEEENS4_5SM1004TMEM4LOAD26SM100_TMEM_LOAD_32dp32b32xENS4_13SM90_TMA_LOADENS11_INS12_ILi2ELi4ELi3EEES15_NSS_INS5_IJS16_S1L_EEENS5_IJS1L_SC_EEEEEEENS4_39AutoVectorizingCopyWithAssumedAlignmentILi128EEENS4_14SM90_TMA_STOREES25_S27_S27_EEEvvEEEEvNT_6ParamsE,@function
        .size           _ZN7cutlass13device_kernelINS_4gemm6kernel13GemmUniversalIN4cute5tupleIJiiiiEEENS1_10collective13CollectiveMmaINS1_35MainloopSm100TmaUmmaWarpSpecializedILi10ELi2ELi4ENS5_IJNS4_1CILi2EEENSA_ILi1EEESC_EEEEENS5_IJNSA_ILi256EEENSA_ILi64EEESG_EEENS_10bfloat16_tENS5_IJlSC_lEEESI_SJ_NS4_8TiledMMAINS4_8MMA_AtomIJNS4_26SM100_MMA_F16BF16_2x1SM_SSISI_SI_fLi256ELi64ELNS4_4UMMA5MajorE0ELSO_0ELNSN_7ScaleInE0ELSP_0EEEEEENS4_6LayoutINS5_IJSC_SC_SC_EEENS5_IJNSA_ILi0EEESU_SU_EEEEENS5_IJNS4_10UnderscoreESX_SX_EEEEENS4_18SM100_TMA_2SM_LOADENS4_14ComposedLayoutINS4_7SwizzleILi3ELi4ELi3EEENS4_18smem_ptr_flag_bitsILi16EEENSS_INS5_IJNSA_ILi8EEESG_EEENS5_IJSG_SC_EEEEEEEvNS4_8identityES10_S1A_vS1B_EENS_8epilogue10collective18CollectiveEpilogueINS1D_23Sm100TmaWarpSpecializedILi3ELi2ELi32ELb1ELb0EEEJNS5_IJNSA_ILi128EEESG_SG_EEENS5_IJNSS_IS1I_SC_EENSS_INSA_ILi32EEESC_EEEEESI_SJ_SI_SJ_NS1D_6fusion15FusionCallbacksIS1H_NS1O_13LinCombEltActINS1D_6thread4GELUESI_fSI_fLNS_15FloatRoundStyleE2EEES1J_S1N_JEEENS4_5SM1004TMEM4LOAD26SM100_TMEM_LOAD_32dp32b32xENS4_13SM90_TMA_LOADENS11_INS12_ILi2ELi4ELi3EEES15_NSS_INS5_IJS16_S1L_EEENS5_IJS1L_SC_EEEEEEENS4_39AutoVectorizingCopyWithAssumedAlignmentILi128EEENS4_14SM90_TMA_STOREES25_S27_S27_EEEvvEEEEvNT_6ParamsE,(.L_x_191 - _ZN7cutlass13device_kernelINS_4gemm6kernel13GemmUniversalIN4cute5tupleIJiiiiEEENS1_10collective13CollectiveMmaINS1_35MainloopSm100TmaUmmaWarpSpecializedILi10ELi2ELi4ENS5_IJNS4_1CILi2EEENSA_ILi1EEESC_EEEEENS5_IJNSA_ILi256EEENSA_ILi64EEESG_EEENS_10bfloat16_tENS5_IJlSC_lEEESI_SJ_NS4_8TiledMMAINS4_8MMA_AtomIJNS4_26SM100_MMA_F16BF16_2x1SM_SSISI_SI_fLi256ELi64ELNS4_4UMMA5MajorE0ELSO_0ELNSN_7ScaleInE0ELSP_0EEEEEENS4_6LayoutINS5_IJSC_SC_SC_EEENS5_IJNSA_ILi0EEESU_SU_EEEEENS5_IJNS4_10UnderscoreESX_SX_EEEEENS4_18SM100_TMA_2SM_LOADENS4_14ComposedLayoutINS4_7SwizzleILi3ELi4ELi3EEENS4_18smem_ptr_flag_bitsILi16EEENSS_INS5_IJNSA_ILi8EEESG_EEENS5_IJSG_SC_EEEEEEEvNS4_8identityES10_S1A_vS1B_EENS_8epilogue10collective18CollectiveEpilogueINS1D_23Sm100TmaWarpSpecializedILi3ELi2ELi32ELb1ELb0EEEJNS5_IJNSA_ILi128EEESG_SG_EEENS5_IJNSS_IS1I_SC_EENSS_INSA_ILi32EEESC_EEEEESI_SJ_SI_SJ_NS1D_6fusion15FusionCallbacksIS1H_NS1O_13LinCombEltActINS1D_6thread4GELUESI_fSI_fLNS_15FloatRoundStyleE2EEES1J_S1N_JEEENS4_5SM1004TMEM4LOAD26SM100_TMEM_LOAD_32dp32b32xENS4_13SM90_TMA_LOADENS11_INS12_ILi2ELi4ELi3EEES15_NSS_INS5_IJS16_S1L_EEENS5_IJS1L_SC_EEEEEEENS4_39AutoVectorizingCopyWithAssumedAlignmentILi128EEENS4_14SM90_TMA_STOREES25_S27_S27_EEEvvEEEEvNT_6ParamsE)
        .other          _ZN7cutlass13device_kernelINS_4gemm6kernel13GemmUniversalIN4cute5tupleIJiiiiEEENS1_10collective13CollectiveMmaINS1_35MainloopSm100TmaUmmaWarpSpecializedILi10ELi2ELi4ENS5_IJNS4_1CILi2EEENSA_ILi1EEESC_EEEEENS5_IJNSA_ILi256EEENSA_ILi64EEESG_EEENS_10bfloat16_tENS5_IJlSC_lEEESI_SJ_NS4_8TiledMMAINS4_8MMA_AtomIJNS4_26SM100_MMA_F16BF16_2x1SM_SSISI_SI_fLi256ELi64ELNS4_4UMMA5MajorE0ELSO_0ELNSN_7ScaleInE0ELSP_0EEEEEENS4_6LayoutINS5_IJSC_SC_SC_EEENS5_IJNSA_ILi0EEESU_SU_EEEEENS5_IJNS4_10UnderscoreESX_SX_EEEEENS4_18SM100_TMA_2SM_LOADENS4_14ComposedLayoutINS4_7SwizzleILi3ELi4ELi3EEENS4_18smem_ptr_flag_bitsILi16EEENSS_INS5_IJNSA_ILi8EEESG_EEENS5_IJSG_SC_EEEEEEEvNS4_8identityES10_S1A_vS1B_EENS_8epilogue10collective18CollectiveEpilogueINS1D_23Sm100TmaWarpSpecializedILi3ELi2ELi32ELb1ELb0EEEJNS5_IJNSA_ILi128EEESG_SG_EEENS5_IJNSS_IS1I_SC_EENSS_INSA_ILi32EEESC_EEEEESI_SJ_SI_SJ_NS1D_6fusion15FusionCallbacksIS1H_NS1O_13LinCombEltActINS1D_6thread4GELUESI_fSI_fLNS_15FloatRoundStyleE2EEES1J_S1N_JEEENS4_5SM1004TMEM4LOAD26SM100_TMEM_LOAD_32dp32b32xENS4_13SM90_TMA_LOADENS11_INS12_ILi2ELi4ELi3EEES15_NSS_INS5_IJS16_S1L_EEENS5_IJS1L_SC_EEEEEEENS4_39AutoVectorizingCopyWithAssumedAlignmentILi128EEENS4_14SM90_TMA_STOREES25_S27_S27_EEEvvEEEEvNT_6ParamsE,@"STO_CUDA_ENTRY STV_DEFAULT"
_ZN7cutlass13device_kernelINS_4gemm6kernel13GemmUniversalIN4cute5tupleIJiiiiEEENS1_10collective13CollectiveMmaINS1_35MainloopSm100TmaUmmaWarpSpecializedILi10ELi2ELi4ENS5_IJNS4_1CILi2EEENSA_ILi1EEESC_EEEEENS5_IJNSA_ILi256EEENSA_ILi64EEESG_EEENS_10bfloat16_tENS5_IJlSC_lEEESI_SJ_NS4_8TiledMMAINS4_8MMA_AtomIJNS4_26SM100_MMA_F16BF16_2x1SM_SSISI_SI_fLi256ELi64ELNS4_4UMMA5MajorE0ELSO_0ELNSN_7ScaleInE0ELSP_0EEEEEENS4_6LayoutINS5_IJSC_SC_SC_EEENS5_IJNSA_ILi0EEESU_SU_EEEEENS5_IJNS4_10UnderscoreESX_SX_EEEEENS4_18SM100_TMA_2SM_LOADENS4_14ComposedLayoutINS4_7SwizzleILi3ELi4ELi3EEENS4_18smem_ptr_flag_bitsILi16EEENSS_INS5_IJNSA_ILi8EEESG_EEENS5_IJSG_SC_EEEEEEEvNS4_8identityES10_S1A_vS1B_EENS_8epilogue10collective18CollectiveEpilogueINS1D_23Sm100TmaWarpSpecializedILi3ELi2ELi32ELb1ELb0EEEJNS5_IJNSA_ILi128EEESG_SG_EEENS5_IJNSS_IS1I_SC_EENSS_INSA_ILi32EEESC_EEEEESI_SJ_SI_SJ_NS1D_6fusion15FusionCallbacksIS1H_NS1O_13LinCombEltActINS1D_6thread4GELUESI_fSI_fLNS_15FloatRoundStyleE2EEES1J_S1N_JEEENS4_5SM1004TMEM4LOAD26SM100_TMEM_LOAD_32dp32b32xENS4_13SM90_TMA_LOADENS11_INS12_ILi2ELi4ELi3EEES15_NSS_INS5_IJS16_S1L_EEENS5_IJS1L_SC_EEEEEEENS4_39AutoVectorizingCopyWithAssumedAlignmentILi128EEENS4_14SM90_TMA_STOREES25_S27_S27_EEEvvEEEEvNT_6ParamsE:
[----:B------:R-:W1:Y:S01]  /*0000*/  LDC R1, c[0x0][0x37c] ;  /* 0x0000df00ff017b82 */ /* 0x000e620000000800 */
[----:B------:R-:W2:Y:S01]  /*0010*/  S2R R121, SR_TID.X ;  /* 0x0000000000797919 */ /* 0x000ea20000002100 */
[----:B------:R-:W3:Y:S06]  /*0020*/  LDCU.64 UR10, c[0x0][0x890] ;  /* 0x00011200ff0a77ac */ /* 0x000eec0008000a00 */
[----:B------:R-:W4:Y:S01]  /*0030*/  S2UR UR4, SR_CgaCtaId ;  /* 0x00000000000479c3 */ /* 0x000f220000008800 */
[----:B------:R-:W-:Y:S02]  /*0040*/  PRMT R69, RZ, 0x7610, R69 ;  /* 0x00007610ff457816 */ /* 0x000fe40000000045 */
[----:B------:R-:W-:Y:S01]  /*0050*/  ELECT P0, URZ, PT ;  /* 0x0000000000ff782f */ /* 0x000fe20003800000 */
[----:B------:R-:W1:Y:S01]  /*0060*/  LDCU.64 UR38, c[0x0][0x358] ;  /* 0x00006b00ff2677ac */ /* 0x000e620008000a00 */
[----:B---3--:R-:W-:-:S04]  /*0070*/  UISETP.NE.U32.AND UP2, UPT, UR10, URZ, UPT ;  /* 0x000000ff0a00728c */ /* 0x008fc8000bf45070 */
[----:B------:R-:W-:Y:S02]  /*0080*/  UISETP.NE.AND.EX UP2, UPT, UR11, URZ, UPT, UP2 ;  /* 0x000000ff0b00728c */ /* 0x000fe4000bf45320 */
[----:B----4-:R-:W-:Y:S02]  /*0090*/  ULOP3.LUT UR6, UR4, 0x1, URZ, 0xc0, !UPT ;  /* 0x0000000104067892 */ /* 0x010fe4000f8ec0ff */
[----:B------:R-:W-:Y:S01]  /*00a0*/  ULOP3.LUT UR5, UR4, 0x1, URZ, 0x3c, !UPT ;  /* 0x0000000104057892 */ /* 0x000fe2000f8e3cff */
[----:B--2---:R-:W-:-:S05]  /*00b0*/  SHF.R.U32.HI R127, RZ, 0x5, R121 ;  /* 0x00000005ff7f7819 */ /* 0x004fca0000011679 */
[----:B------:R-:W2:Y:S02]  /*00c0*/  SHFL.IDX PT, R0, R127, RZ, 0x1f ;  /* 0x00001fff7f007589 */ /* 0x000ea400000e0000 */
[----:B--2---:R-:W-:Y:S01]  /*00d0*/  R2UR UR7, R0 ;  /* 0x00000000000772ca */ /* 0x004fe200000e0000 */
[----:B-1----:R-:W-:Y:S05]  /*00e0*/  BRA.U UP2, `(.L_x_0) ;  /* 0x00000001022c7547 */ /* 0x002fea000b800000 */
[----:B------:R-:W1:Y:S02]  /*00f0*/  LDCU.64 UR8, c[0x0][0x888] ;  /* 0x00011100ff0877ac */ /* 0x000e640008000a00 */
[----:B-1----:R-:W-:-:S04]  /*0100*/  UISETP.NE.U32.AND UP0, UPT, UR8, URZ, UPT ;  /* 0x000000ff0800728c */ /* 0x002fc8000bf05070 */
[----:B------:R-:W-:-:S09]  /*0110*/  UISETP.NE.AND.EX UP0, UPT, UR9, URZ, UPT, UP0 ;  /* 0x000000ff0900728c */ /* 0x000fd2000bf05300 */
[----:B------:R-:W-:Y:S05]  /*0120*/  BRA.U !UP0, `(.L_x_1) ;  /* 0x0000000108107547 */ /* 0x000fea000b800000 */
[----:B------:R-:W1:Y:S02]  /*0130*/  LDC.64 R2, c[0x0][0x888] ;  /* 0x00022200ff027b82 */ /* 0x000e640000000a00 */
[----:B-1----:R1:W5:Y:S01]  /*0140*/  LDG.E R61, desc[UR38][R2.64] ;  /* 0x00000026023d7981 */ /* 0x002362000c1e1900 */
[----:B------:R-:W-:Y:S01]  /*0150*/  HFMA2 R69, -RZ, RZ, 0, 5.9604644775390625e-08 ;  /* 0x00000001ff457431 */ /* 0x000fe200000001ff */
[----:B------:R-:W-:Y:S05]  /*0160*/  BRA `(.L_x_0) ;  /* 0x00000000000c7947 */ /* 0x000fea0003800000 */
.L_x_1:
[----:B------:R-:W1:Y:S01]  /*0170*/  LDCU UR8, c[0x0][0x880] ;  /* 0x00011000ff0877ac */ /* 0x000e620008000800 */
[----:B------:R-:W-:Y:S01]  /*0180*/  HFMA2 R69, -RZ, RZ, 0, 5.9604644775390625e-08 ;  /* 0x00000001ff457431 */ /* 0x000fe200000001ff */
[----:B-1----:R-:W-:-:S07]  /*0190*/  MOV R61, UR8 ;  /* 0x00000008003d7c02 */ /* 0x002fce0008000f00 */
.L_x_0:
[----:B------:R-:W2:Y:S02]  /*01a0*/  LDCU.64 UR8, c[0x0][0x8b0] ;  /* 0x00011600ff0877ac */ /* 0x000ea40008000a00 */
[----:B--2---:R-:W-:-:S04]  /*01b0*/  UISETP.NE.U32.AND UP0, UPT, UR8, URZ, UPT ;  /* 0x000000ff0800728c */ /* 0x004fc8000bf05070 */
[----:B------:R-:W-:-:S09]  /*01c0*/  UISETP.NE.AND.EX UP0, UPT, UR9, URZ, UPT, UP0 ;  /* 0x000000ff0900728c */ /* 0x000fd2000bf05300 */
[----:B------:R-:W-:Y:S05]  /*01d0*/  BRA.U UP0, `(.L_x_2) ;  /* 0x0000000100247547 */ /* 0x000fea000b800000 */
[----:B------:R-:W2:Y:S02]  /*01e0*/  LDCU.64 UR8, c[0x0][0x8a8] ;  /* 0x00011500ff0877ac */ /* 0x000ea40008000a00 */
[----:B--2---:R-:W-:-:S04]  /*01f0*/  UISETP.NE.U32.AND UP0, UPT, UR8, URZ, UPT ;  /* 0x000000ff0800728c */ /* 0x004fc8000bf05070 */
[----:B------:R-:W-:-:S09]  /*0200*/  UISETP.NE.AND.EX UP0, UPT, UR9, URZ, UPT, UP0 ;  /* 0x000000ff0900728c */ /* 0x000fd2000bf05300 */
[----:B------:R-:W-:Y:S05]  /*0210*/  BRA.U !UP0, `(.L_x_3) ;  /* 0x00000001080c7547 */ /* 0x000fea000b800000 */
[----:B-1----:R-:W1:Y:S02]  /*0220*/  LDC.64 R2, c[0x0][0x8a8] ;  /* 0x00022a00ff027b82 */ /* 0x002e640000000a00 */
[----:B-1----:R2:W5:Y:S01]  /*0230*/  LDG.E R43, desc[UR38][R2.64] ;  /* 0x00000026022b7981 */ /* 0x002562000c1e1900 */
[----:B------:R-:W-:Y:S05]  /*0240*/  BRA `(.L_x_2) ;  /* 0x0000000000087947 */ /* 0x000fea0003800000 */
.L_x_3:
[----:B------:R-:W2:Y:S02]  /*0250*/  LDCU UR8, c[0x0][0x8a0] ;  /* 0x00011400ff0877ac */ /* 0x000ea40008000800 */
[----:B--2---:R-:W-:Y:S02]  /*0260*/  MOV R43, UR8 ;  /* 0x00000008002b7c02 */ /* 0x004fe40008000f00 */
.L_x_2:
[----:B------:R-:W-:Y:S01]  /*0270*/  IMAD.U32 R0, RZ, RZ, UR7 ;  /* 0x00000007ff007e24 */ /* 0x000fe2000f8e00ff */
[----:B------:R-:W-:Y:S04]  /*0280*/  BSSY.RECONVERGENT B0, `(.L_x_4) ;  /* 0x000000c000007945 */ /* 0x000fe80003800200 */
[C---:B------:R-:W-:Y:S02]  /*0290*/  ISETP.NE.OR P2, PT, R0.reuse, 0x1, !P0 ;  /* 0x000000010000780c */ /* 0x040fe40004745670 */
[----:B------:R-:W-:-:S11]  /*02a0*/  ISETP.NE.OR P1, PT, R0, 0x3, !P0 ;  /* 0x000000030000780c */ /* 0x000fd60004725670 */
[----:B------:R-:W-:Y:S05]  /*02b0*/  @P2 BRA `(.L_x_5) ;  /* 0x0000000000202947 */ /* 0x000fea0003800000 */
[----:B------:R-:W3:Y:S02]  /*02c0*/  LDCU.64 UR8, c[0x0][0x348] ;  /* 0x00006900ff0877ac */ /* 0x000ee40008000a00 */
[----:B---3--:R-:W-:Y:S02]  /*02d0*/  UIADD3 UR12, UP1, UPT, UR8, 0x80, URZ ;  /* 0x00000080080c7890 */ /* 0x008fe4000ff3e0ff */
[----:B------:R-:W-:Y:S02]  /*02e0*/  UIADD3 UR8, UP0, UPT, UR8, 0x180, URZ ;  /* 0x0000018008087890 */ /* 0x000fe4000ff1e0ff */
[----:B------:R-:W-:Y:S02]  /*02f0*/  UIADD3.X UR13, UPT, UPT, URZ, UR9, URZ, UP1, !UPT ;  /* 0x00000009ff0d7290 */ /* 0x000fe40008ffe4ff */
[----:B------:R-:W-:-:S07]  /*0300*/  UIADD3.X UR9, UPT, UPT, URZ, UR9, URZ, UP0, !UPT ;  /* 0x00000009ff097290 */ /* 0x000fce00087fe4ff */
[----:B------:R3:W-:Y:S02]  /*0310*/  UTMACCTL.PF [UR12] ;  /* 0x000000000c0079b9 */ /* 0x0007e40008040000 */
[----:B------:R3:W-:Y:S02]  /*0320*/  UTMACCTL.PF [UR8] ;  /* 0x00000000080079b9 */ /* 0x0007e40008040000 */
[----:B---3--:R-:W-:Y:S01]  /*0330*/  NOP ;  /* 0x0000000000007918 */ /* 0x008fe20000000000 */
.L_x_5:
[----:B------:R-:W-:Y:S05]  /*0340*/  BSYNC.RECONVERGENT B0 ;  /* 0x0000000000007941 */ /* 0x000fea0003800200 */
.L_x_4:
[----:B------:R-:W-:Y:S04]  /*0350*/  BSSY.RECONVERGENT B0, `(.L_x_6) ;  /* 0x000000a000007945 */ /* 0x000fe80003800200 */
        /* <DEDUP_REMOVED lines=9> */
.L_x_7:
[----:B------:R-:W-:Y:S05]  /*03f0*/  BSYNC.RECONVERGENT B0 ;  /* 0x0000000000007941 */ /* 0x000fea0003800200 */
.L_x_6:
[----:B------:R-:W3:Y:S01]  /*0400*/  LDCU.64 UR8, c[0x0][0x888] ;  /* 0x00011100ff0877ac */ /* 0x000ee20008000a00 */
[----:B------:R-:W-:Y:S02]  /*0410*/  UISETP.EQ.U32.AND UP1, UPT, UR10, URZ, UPT ;  /* 0x000000ff0a00728c */ /* 0x000fe4000bf22070 */
[----:B------:R-:W-:Y:S02]  /*0420*/  UPLOP3.LUT UP5, UPT, UPT, UPT, UPT, 0x40, 0x4 ;  /* 0x000000000004789c */ /* 0x000fe40003fae870 */
[----:B---3--:R-:W-:-:S04]  /*0430*/  UISETP.NE.U32.AND UP0, UPT, UR8, URZ, UPT ;  /* 0x000000ff0800728c */ /* 0x008fc8000bf05070 */
[----:B------:R-:W-:-:S04]  /*0440*/  UISETP.NE.AND.EX UP0, UPT, UR9, URZ, UPT, UP0 ;  /* 0x000000ff0900728c */ /* 0x000fc8000bf05300 */
[----:B------:R-:W-:-:S04]  /*0450*/  UISETP.EQ.OR.EX UP3, UPT, UR11, URZ, !UP0, UP1 ;  /* 0x000000ff0b00728c */ /* 0x000fc8000c762710 */
[----:B------:R-:W-:-:S05]  /*0460*/  UP2UR UR43, UPR, URZ, 0x8 ;  /* 0x00000008ff2b7883 */ /* 0x000fca0008000000 */
[----:B------:R-:W-:Y:S07]  /*0470*/  BRA.U !UP3, `(.L_x_8) ;  /* 0x000000010b147547 */ /* 0x000fee000b800000 */
[----:B------:R-:W-:Y:S01]  /*0480*/  PLOP3.LUT P2, PT, PT, PT, UP2, 0x80, 0x8 ;  /* 0x000000000008781c */ /* 0x000fe20003f4f028 */
[----:B------:R-:W-:-:S12]  /*0490*/  UPLOP3.LUT UP5, UPT, UPT, UPT, UP0, 0x40, 0x4 ;  /* 0x000000000004789c */ /* 0x000fd80003fae800 */
[----:B-----5:R-:W-:-:S13]  /*04a0*/  @!P2 FSETP.EQ.AND P1, PT, R61, RZ, PT ;  /* 0x000000ff3d00a20b */ /* 0x020fda0003f22000 */
[----:B------:R-:W-:Y:S01]  /*04b0*/  @!P2 VOTEU.ANY UP1, P1 ;  /* 0x0000000000ffa886 */ /* 0x000fe20000820100 */
[----:B------:R-:W-:-:S11]  /*04c0*/  @!UP2 UPLOP3.LUT UP5, UPT, UPT, UPT, UP1, 0x80, 0x8 ;  /* 0x000000000008a89c */ /* 0x000fd60003faf010 */
.L_x_8:
[----:B------:R-:W3:Y:S01]  /*04d0*/  SHFL.IDX PT, R0, R127, RZ, 0x1f ;  /* 0x00001fff7f007589 */ /* 0x000ee200000e0000 */
[----:B------:R-:W-:-:S04]  /*04e0*/  UISETP.NE.AND UP1, UPT, UR7, 0x2, UPT ;  /* 0x000000020700788c */ /* 0x000fc8000bf25270 */
[----:B------:R-:W-:Y:S02]  /*04f0*/  UISETP.EQ.AND UP2, UPT, UR6, URZ, !UP1 ;  /* 0x000000ff0600728c */ /* 0x000fe4000cf42270 */
[----:B------:R-:W-:-:S04]  /*0500*/  USEL UR13, URZ, 0x1, UP1 ;  /* 0x00000001ff0d7887 */ /* 0x000fc80008800000 */
[----:B------:R-:W-:Y:S02]  /*0510*/  PLOP3.LUT P5, PT, P0, PT, UP2, 0x80, 0x8 ;  /* 0x000000000008781c */ /* 0x000fe400007af028 */
[----:B---3--:R-:W-:-:S13]  /*0520*/  ISETP.NE.AND P1, PT, R0, RZ, PT ;  /* 0x000000ff0000720c */ /* 0x008fda0003f25270 */
[----:B------:R-:W-:Y:S05]  /*0530*/  @P1 BRA `(.L_x_9) ;  /* 0x0000000000801947 */ /* 0x000fea0003800000 */
[----:B------:R-:W-:Y:S01]  /*0540*/  ELECT P1, URZ, PT ;  /* 0x0000000000ff782f */ /* 0x000fe20003820000 */
[----:B------:R-:W-:-:S12]  /*0550*/  BSSY.RECONVERGENT B0, `(.L_x_9) ;  /* 0x000001e000007945 */ /* 0x000fd80003800200 */
[----:B------:R-:W-:Y:S05]  /*0560*/  @!P1 BRA `(.L_x_10) ;  /* 0x0000000000709947 */ /* 0x000fea0003800000 */
[----:B------:R-:W-:Y:S01]  /*0570*/  UMOV UR9, 0x400 ;  /* 0x0000040000097882 */ /* 0x000fe20000000000 */
[----:B------:R-:W-:Y:S01]  /*0580*/  UMOV UR8, 0x1 ;  /* 0x0000000100087882 */ /* 0x000fe20000000000 */
[----:B------:R-:W-:Y:S02]  /*0590*/  ULEA UR9, UR4, UR9, 0x18 ;  /* 0x0000000904097291 */ /* 0x000fe4000f8ec0ff */
[----:B------:R-:W-:-:S04]  /*05a0*/  UIADD3 UR10, UPT, UPT, -UR8, 0x100000, URZ ;  /* 0x00100000080a7890 */ /* 0x000fc8000fffe1ff */
[----:B------:R-:W-:Y:S02]  /*05b0*/  USHF.L.U32 UR11, UR10, 0xb, URZ ;  /* 0x0000000b0a0b7899 */ /* 0x000fe400080006ff */
[----:B------:R-:W-:Y:S01]  /*05c0*/  USHF.L.U32 UR10, UR10, 0x1, URZ ;  /* 0x000000010a0a7899 */ /* 0x000fe200080006ff */
[----:B------:R-:W3:Y:S11]  /*05d0*/  FENCE.VIEW.ASYNC.S ;  /* 0x00000000000073c6 */ /* 0x000ef60000000000 */
[----:B---3--:R3:W4:Y:S01]  /*05e0*/  SYNCS.EXCH.64 URZ, [UR9], UR10 ;  /* 0x0000000a09ff75b2 */ /* 0x0087220008000100 */
[----:B------:R3:W1:Y:S01]  /*05f0*/  SYNCS.EXCH.64 URZ, [UR9+0x50], UR10 ;  /* 0x0000500a09ff75b2 */ /* 0x0006620008000100 */
        /* <DEDUP_REMOVED lines=17> */
[----:B------:R3:W1:Y:S02]  /*0710*/  SYNCS.EXCH.64 URZ, [UR9+0x98], UR10 ;  /* 0x0000980a09ff75b2 */ /* 0x0006640008000100 */
[----:B---3--:R-:W-:Y:S01]  /*0720*/  NOP ;  /* 0x0000000000007918 */ /* 0x008fe20000000000 */
.L_x_10:
[----:B------:R-:W-:Y:S05]  /*0730*/  BSYNC.RECONVERGENT B0 ;  /* 0x0000000000007941 */ /* 0x000fea0003800200 */
.L_x_9:
[----:B------:R-:W3:Y:S01]  /*0740*/  SHFL.IDX PT, R0, R127, RZ, 0x1f ;  /* 0x00001fff7f007589 */ /* 0x000ee200000e0000 */
[----:B------:R-:W-:Y:S01]  /*0750*/  NOP ;  /* 0x0000000000007918 */ /* 0x000fe20000000000 */
[----:B---3--:R-:W-:-:S13]  /*0760*/  ISETP.NE.AND P1, PT, R0, 0x1, PT ;  /* 0x000000010000780c */ /* 0x008fda0003f25270 */
[----:B------:R-:W-:Y:S05]  /*0770*/  @P1 BRA `(.L_x_11) ;  /* 0x00000000004c1947 */ /* 0x000fea0003800000 */
[----:B------:R-:W-:Y:S01]  /*0780*/  UMOV UR10, 0x400 ;  /* 0x00000400000a7882 */ /* 0x000fe20000000000 */
[----:B------:R-:W-:Y:S01]  /*0790*/  UMOV UR9, 0x20 ;  /* 0x0000002000097882 */ /* 0x000fe20000000000 */
[----:B------:R-:W-:Y:S01]  /*07a0*/  UMOV UR8, 0x80 ;  /* 0x0000008000087882 */ /* 0x000fe20000000000 */
[----:B------:R-:W-:Y:S02]  /*07b0*/  ULEA UR10, UR4, UR10, 0x18 ;  /* 0x0000000a040a7291 */ /* 0x000fe4000f8ec0ff */
[----:B------:R-:W-:-:S04]  /*07c0*/  UIADD3 UR14, UPT, UPT, -UR9, 0x100000, URZ ;  /* 0x00100000090e7890 */ /* 0x000fc8000fffe1ff */
[----:B------:R-:W-:Y:S02]  /*07d0*/  USHF.L.U32 UR15, UR14, 0xb, URZ ;  /* 0x0000000b0e0f7899 */ /* 0x000fe400080006ff */
[----:B------:R-:W-:Y:S02]  /*07e0*/  USHF.L.U32 UR14, UR14, 0x1, URZ ;  /* 0x000000010e0e7899 */ /* 0x000fe400080006ff */
[----:B------:R-:W-:-:S04]  /*07f0*/  UIADD3 UR8, UPT, UPT, -UR8, 0x100000, URZ ;  /* 0x0010000008087890 */ /* 0x000fc8000fffe1ff */
[----:B------:R-:W-:Y:S02]  /*0800*/  USHF.L.U32 UR9, UR8, 0xb, URZ ;  /* 0x0000000b08097899 */ /* 0x000fe400080006ff */
[----:B------:R-:W-:Y:S01]  /*0810*/  USHF.L.U32 UR8, UR8, 0x1, URZ ;  /* 0x0000000108087899 */ /* 0x000fe200080006ff */
[----:B------:R-:W-:Y:S01]  /*0820*/  ELECT P1, URZ, PT ;  /* 0x0000000000ff782f */ /* 0x000fe20003820000 */
[----:B------:R-:W3:Y:S02]  /*0830*/  FENCE.VIEW.ASYNC.S ;  /* 0x00000000000073c6 */ /* 0x000ee40000000000 */
[----:B---3--:R3:W1:Y:S08]  /*0840*/  SYNCS.EXCH.64 URZ, [UR10+0xa0], UR14 ;  /* 0x0000a00e0aff75b2 */ /* 0x0086700008000100 */
[----:B------:R3:W1:Y:S01]  /*0850*/  SYNCS.EXCH.64 URZ, [UR10+0xb8], UR8 ;  /* 0x0000b8080aff75b2 */ /* 0x0006620008000100 */
[----:B------:R3:W1:Y:S01]  /*0860*/  SYNCS.EXCH.64 URZ, [UR10+0xa8], UR14 ;  /* 0x0000a80e0aff75b2 */ /* 0x0006620008000100 */
[----:B------:R3:W1:Y:S01]  /*0870*/  SYNCS.EXCH.64 URZ, [UR10+0xc0], UR8 ;  /* 0x0000c0080aff75b2 */ /* 0x0006620008000100 */
[----:B------:R3:W1:Y:S01]  /*0880*/  SYNCS.EXCH.64 URZ, [UR10+0xb0], UR14 ;  /* 0x0000b00e0aff75b2 */ /* 0x0006620008000100 */
[----:B------:R3:W1:Y:S01]  /*0890*/  SYNCS.EXCH.64 URZ, [UR10+0xc8], UR8 ;  /* 0x0000c8080aff75b2 */ /* 0x0006620008000100 */
[----:B------:R-:W-:Y:S01]  /*08a0*/  NOP ;  /* 0x0000000000007918 */ /* 0x000fe20000000000 */
.L_x_11:
[----:B------:R-:W2:Y:S01]  /*08b0*/  SHFL.IDX PT, R0, R127, RZ, 0x1f ;  /* 0x00001fff7f007589 */ /* 0x000ea200000e0000 */
[----:B------:R-:W-:Y:S01]  /*08c0*/  NOP ;  /* 0x0000000000007918 */ /* 0x000fe20000000000 */
[----:B--2---:R-:W-:-:S13]  /*08d0*/  ISETP.NE.AND P1, PT, R0, 0x3, PT ;  /* 0x000000030000780c */ /* 0x004fda0003f25270 */
[----:B------:R-:W-:Y:S05]  /*08e0*/  @P1 BRA `(.L_x_12) ;  /* 0x00000000002c1947 */ /* 0x000fea0003800000 */
[----:B---3--:R-:W-:Y:S01]  /*08f0*/  UMOV UR9, 0x400 ;  /* 0x0000040000097882 */ /* 0x008fe20000000000 */
[----:B------:R-:W-:Y:S01]  /*0900*/  UMOV UR8, 0x20 ;  /* 0x0000002000087882 */ /* 0x000fe20000000000 */
[----:B------:R-:W-:Y:S02]  /*0910*/  ULEA UR9, UR4, UR9, 0x18 ;  /* 0x0000000904097291 */ /* 0x000fe4000f8ec0ff */
[----:B------:R-:W-:-:S04]  /*0920*/  UIADD3 UR10, UPT, UPT, -UR8, 0x100000, URZ ;  /* 0x00100000080a7890 */ /* 0x000fc8000fffe1ff */
[----:B------:R-:W-:Y:S02]  /*0930*/  USHF.L.U32 UR11, UR10, 0xb, URZ ;  /* 0x0000000b0a0b7899 */ /* 0x000fe400080006ff */
[----:B------:R-:W-:Y:S01]  /*0940*/  USHF.L.U32 UR10, UR10, 0x1, URZ ;  /* 0x000000010a0a7899 */ /* 0x000fe200080006ff */
[----:B------:R-:W-:Y:S01]  /*0950*/  ELECT P1, URZ, PT ;  /* 0x0000000000ff782f */ /* 0x000fe20003820000 */
[----:B------:R-:W2:Y:S10]  /*0960*/  FENCE.VIEW.ASYNC.S ;  /* 0x00000000000073c6 */ /* 0x000eb40000000000 */
[----:B--2---:R2:W3:Y:S01]  /*0970*/  SYNCS.EXCH.64 URZ, [UR9+0xd0], UR10 ;  /* 0x0000d00a09ff75b2 */ /* 0x0044e20008000100 */
[----:B------:R2:W1:Y:S01]  /*0980*/  SYNCS.EXCH.64 URZ, [UR9+0xd8], UR10 ;  /* 0x0000d80a09ff75b2 */ /* 0x0004620008000100 */
[----:B------:R-:W-:Y:S01]  /*0990*/  NOP ;  /* 0x0000000000007918 */ /* 0x000fe20000000000 */
.L_x_12:
[----:B------:R-:W4:Y:S01]  /*09a0*/  SHFL.IDX PT, R0, R127, RZ, 0x1f ;  /* 0x00001fff7f007589 */ /* 0x000f2200000e0000 */
[----:B------:R-:W-:Y:S01]  /*09b0*/  NOP ;  /* 0x0000000000007918 */ /* 0x000fe20000000000 */
[----:B----4-:R-:W-:-:S13]  /*09c0*/  ISETP.NE.AND P1, PT, R0, 0x4, PT ;  /* 0x000000040000780c */ /* 0x010fda0003f25270 */
[----:B------:R-:W-:Y:S05]  /*09d0*/  @P1 BRA `(.L_x_13) ;  /* 0x0000000000481947 */ /* 0x000fea0003800000 */
[----:B--23--:R-:W-:Y:S01]  /*09e0*/  UMOV UR10, 0x1a0 ;  /* 0x000001a0000a7882 */ /* 0x00cfe20000000000 */
[----:B------:R-:W-:Y:S01]  /*09f0*/  UMOV UR9, 0x400 ;  /* 0x0000040000097882 */ /* 0x000fe20000000000 */
[----:B------:R-:W-:Y:S01]  /*0a00*/  USEL UR10, UR10, 0x1e0, UP5 ;  /* 0x000001e00a0a7887 */ /* 0x000fe2000a800000 */
        /* <DEDUP_REMOVED lines=9> */
[----:B------:R-:W2:Y:S02]  /*0aa0*/  FENCE.VIEW.ASYNC.S ;  /* 0x00000000000073c6 */ /* 0x000ea40000000000 */
[----:B--2---:R4:W2:Y:S08]  /*0ab0*/  SYNCS.EXCH.64 URZ, [UR9+0xe0], UR14 ;  /* 0x0000e00e09ff75b2 */ /* 0x0048b00008000100 */
[----:B------:R4:W3:Y:S01]  /*0ac0*/  SYNCS.EXCH.64 URZ, [UR9+0xf0], UR10 ;  /* 0x0000f00a09ff75b2 */ /* 0x0008e20008000100 */
[----:B------:R4:W1:Y:S01]  /*0ad0*/  SYNCS.EXCH.64 URZ, [UR9+0xe8], UR14 ;  /* 0x0000e80e09ff75b2 */ /* 0x0008620008000100 */
[----:B------:R4:W1:Y:S02]  /*0ae0*/  SYNCS.EXCH.64 URZ, [UR9+0xf8], UR10 ;  /* 0x0000f80a09ff75b2 */ /* 0x0008640008000100 */
[----:B----4-:R-:W-:Y:S01]  /*0af0*/  NOP ;  /* 0x0000000000007918 */ /* 0x010fe20000000000 */
.L_x_13:
[----:B------:R-:W4:Y:S01]  /*0b00*/  SHFL.IDX PT, R0, R127, RZ, 0x1f ;  /* 0x00001fff7f007589 */ /* 0x000f2200000e0000 */
[----:B------:R-:W-:Y:S01]  /*0b10*/  NOP ;  /* 0x0000000000007918 */ /* 0x000fe20000000000 */
[----:B----4-:R-:W-:-:S13]  /*0b20*/  ISETP.NE.AND P1, PT, R0, 0x5, PT ;  /* 0x000000050000780c */ /* 0x010fda0003f25270 */
[----:B------:R-:W-:Y:S05]  /*0b30*/  @P1 BRA `(.L_x_14) ;  /* 0x0000000000541947 */ /* 0x000fea0003800000 */
[----:B--23--:R-:W-:Y:S01]  /*0b40*/  UMOV UR10, 0x400 ;  /* 0x00000400000a7882 */ /* 0x00cfe20000000000 */
        /* <DEDUP_REMOVED lines=14> */
[----:B------:R4:W1:Y:S01]  /*0c30*/  SYNCS.EXCH.64 URZ, [UR10+0x128], UR8 ;  /* 0x000128080aff75b2 */ /* 0x0008620008000100 */
[----:B------:R4:W1:Y:S01]  /*0c40*/  SYNCS.EXCH.64 URZ, [UR10+0x110], UR14 ;  /* 0x0001100e0aff75b2 */ /* 0x0008620008000100 */
[----:B------:R4:W1:Y:S01]  /*0c50*/  SYNCS.EXCH.64 URZ, [UR10+0x130], UR8 ;  /* 0x000130080aff75b2 */ /* 0x0008620008000100 */
[----:B------:R4:W1:Y:S01]  /*0c60*/  SYNCS.EXCH.64 URZ, [UR10+0x118], UR14 ;  /* 0x0001180e0aff75b2 */ /* 0x0008620008000100 */
[----:B------:R4:W1:Y:S02]  /*0c70*/  SYNCS.EXCH.64 URZ, [UR10+0x138], UR8 ;  /* 0x000138080aff75b2 */ /* 0x0008640008000100 */
[----:B----4-:R-:W-:Y:S01]  /*0c80*/  NOP ;  /* 0x0000000000007918 */ /* 0x010fe20000000000 */
.L_x_14:
[----:B------:R-:W4:Y:S01]  /*0c90*/  SHFL.IDX PT, R0, R127, RZ, 0x1f ;  /* 0x00001fff7f007589 */ /* 0x000f2200000e0000 */
[----:B------:R-:W-:Y:S01]  /*0ca0*/  ISETP.NE.OR P0, PT, RZ, UR7, !P0 ;  /* 0x00000007ff007c0c */ /* 0x000fe2000c705670 */
[----:B------:R-:W-:Y:S01]  /*0cb0*/  NOP ;  /* 0x0000000000007918 */ /* 0x000fe20000000000 */
[----:B----4-:R-:W-:-:S13]  /*0cc0*/  ISETP.NE.AND P1, PT, R0, 0x3, PT ;  /* 0x000000030000780c */ /* 0x010fda0003f25270 */
[----:B------:R-:W-:Y:S05]  /*0cd0*/  @P1 BRA `(.L_x_15) ;  /* 0x0000000000341947 */ /* 0x000fea0003800000 */
[----:B--23--:R-:W-:Y:S01]  /*0ce0*/  UMOV UR9, 0x400 ;  /* 0x0000040000097882 */ /* 0x00cfe20000000000 */
[----:B------:R-:W-:Y:S01]  /*0cf0*/  UMOV UR8, 0x20 ;  /* 0x0000002000087882 */ /* 0x000fe20000000000 */
[----:B------:R-:W-:Y:S02]  /*0d00*/  ULEA UR9, UR4, UR9, 0x18 ;  /* 0x0000000904097291 */ /* 0x000fe4000f8ec0ff */
[----:B------:R-:W-:-:S04]  /*0d10*/  UIADD3 UR10, UPT, UPT, -UR8, 0x100000, URZ ;  /* 0x00100000080a7890 */ /* 0x000fc8000fffe1ff */
[----:B------:R-:W-:Y:S02]  /*0d20*/  USHF.L.U32 UR11, UR10, 0xb, URZ ;  /* 0x0000000b0a0b7899 */ /* 0x000fe400080006ff */
[----:B------:R-:W-:Y:S01]  /*0d30*/  USHF.L.U32 UR10, UR10, 0x1, URZ ;  /* 0x000000010a0a7899 */ /* 0x000fe200080006ff */
[----:B------:R-:W-:Y:S01]  /*0d40*/  ELECT P1, URZ, PT ;  /* 0x0000000000ff782f */ /* 0x000fe20003820000 */
[----:B------:R-:W2:Y:S10]  /*0d50*/  FENCE.VIEW.ASYNC.S ;  /* 0x00000000000073c6 */ /* 0x000eb40000000000 */
[----:B--2---:R4:W2:Y:S01]  /*0d60*/  SYNCS.EXCH.64 URZ, [UR9+0x140], UR10 ;  /* 0x0001400a09ff75b2 */ /* 0x0048a20008000100 */
[----:B------:R4:W3:Y:S01]  /*0d70*/  SYNCS.EXCH.64 URZ, [UR9+0x150], UR10 ;  /* 0x0001500a09ff75b2 */ /* 0x0008e20008000100 */
[----:B------:R4:W1:Y:S01]  /*0d80*/  SYNCS.EXCH.64 URZ, [UR9+0x148], UR10 ;  /* 0x0001480a09ff75b2 */ /* 0x0008620008000100 */
[----:B------:R4:W1:Y:S02]  /*0d90*/  SYNCS.EXCH.64 URZ, [UR9+0x158], UR10 ;  /* 0x0001580a09ff75b2 */ /* 0x0008640008000100 */
[----:B----4-:R-:W-:Y:S01]  /*0da0*/  NOP ;  /* 0x0000000000007918 */ /* 0x010fe20000000000 */
.L_x_15:
[----:B------:R-:W-:Y:S01]  /*0db0*/  VOTEU.ALL UP1, P0 ;  /* 0x0000000000ff7886 */ /* 0x000fe20000020000 */
[----:B--23--:R-:W2:Y:S01]  /*0dc0*/  LDCU UR9, c[0x0][0x36c] ;  /* 0x00006d80ff0977ac */ /* 0x00cea20008000800 */
[----:B------:R-:W-:Y:S01]  /*0dd0*/  NOP ;  /* 0x0000000000007918 */ /* 0x000fe20000000000 */
[----:B------:R-:W-:Y:S01]  /*0de0*/  LOP3.LUT R10, R121, 0x1f, RZ, 0xc0, !PT ;  /* 0x0000001f790a7812 */ /* 0x000fe200078ec0ff */
[----:B------:R-:W-:Y:S01]  /*0df0*/  UMOV UR10, 0x20 ;  /* 0x00000020000a7882 */ /* 0x000fe20000000000 */
[----:B------:R-:W-:Y:S01]  /*0e00*/  @!UP1 UMOV UR8, 0x400 ;  /* 0x0000040000089882 */ /* 0x000fe20000000000 */
[----:B------:R-:W-:-:S04]  /*0e10*/  @!UP1 UIADD3 UR10, UPT, UPT, -UR10, 0x100000, URZ ;  /* 0x001000000a0a9890 */ /* 0x000fc8000fffe1ff */
[----:B------:R-:W-:Y:S02]  /*0e20*/  @!UP1 USHF.L.U32 UR11, UR10, 0xb, URZ ;  /* 0x0000000b0a0b9899 */ /* 0x000fe400080006ff */
[----:B------:R-:W-:Y:S02]  /*0e30*/  @!UP1 USHF.L.U32 UR10, UR10, 0x1, URZ ;  /* 0x000000010a0a9899 */ /* 0x000fe400080006ff */
[----:B------:R-:W-:Y:S01]  /*0e40*/  @!UP1 ULEA UR8, UR4, UR8, 0x18 ;  /* 0x0000000804089291 */ /* 0x000fe2000f8ec0ff */
[----:B------:R-:W-:Y:S01]  /*0e50*/  VOTEU.ALL UP1, P0 ;  /* 0x0000000000ff7886 */ /* 0x000fe20000020000 */
[----:B------:R-:W-:Y:S01]  /*0e60*/  UISETP.NE.AND UP4, UPT, UR7, URZ, UPT ;  /* 0x000000ff0700728c */ /* 0x000fe2000bf85270 */
[----:B------:R-:W3:Y:S09]  /*0e70*/  FENCE.VIEW.ASYNC.S ;  /* 0x00000000000073c6 */ /* 0x000ef20000000000 */
[----:B---3--:R3:W4:Y:S01]  /*0e80*/  @!UP1 SYNCS.EXCH.64 URZ, [UR8+0x160], UR10 ;  /* 0x0001600a08ff95b2 */ /* 0x0087220008000100 */
[----:B--2---:R-:W-:-:S09]  /*0e90*/  UISETP.EQ.U32.AND UP1, UPT, UR9, 0x1, UPT ;  /* 0x000000010900788c */ /* 0x004fd2000bf22070 */
[----:B------:R-:W-:Y:S05]  /*0ea0*/  BRA.U !UP1, `(.L_x_16) ;  /* 0x0000000109087547 */ /* 0x000fea000b800000 */
[----:B-1--4-:R-:W-:Y:S01]  /*0eb0*/  UCGABAR_ARV ;  /* 0x00000000000079c7 */ /* 0x012fe20008000000 */
[----:B------:R-:W-:Y:S05]  /*0ec0*/  BRA `(.L_x_17) ;  /* 0x0000000000047947 */ /* 0x000fea0003800000 */
.L_x_16:
[----:B-1--4-:R-:W-:Y:S01]  /*0ed0*/  NOP ;  /* 0x0000000000007918 */ /* 0x012fe20000000000 */
.L_x_17:
[----:B------:R-:W1:Y:S01]  /*0ee0*/  S2R R18, SR_CTAID.Y ;  /* 0x0000000000127919 */ /* 0x000e620000002600 */
[----:B------:R-:W-:-:S05]  /*0ef0*/  CS2R.32 R120, SR_CgaSize ;  /* 0x0000000000787805 */ /* 0x000fca0000008a00 */
[----:B------:R-:W-:-:S05]  /*0f00*/  IMAD R120, R120, -0xa0, RZ ;  /* 0xffffff6078787824 */ /* 0x000fca00078e02ff */
[----:B---3--:R-:W-:-:S14]  /*0f10*/  R2UR UR8, R120 ;  /* 0x00000000780872ca */ /* 0x008fdc00000e0000 */
[----:B------:R-:W2:Y:S01]  /*0f20*/  LDCU UR8, c[0x0][UR8+0x2b4] ;  /* 0x00005680080877ac */ /* 0x000ea20008000800 */
[----:B------:R-:W-:-:S05]  /*0f30*/  CS2R.32 R0, SR_CgaSize ;  /* 0x0000000000007805 */ /* 0x000fca0000008a00 */
[----:B------:R-:W-:-:S06]  /*0f40*/  IMAD R0, R0, -0xa0, RZ ;  /* 0xffffff6000007824 */ /* 0x000fcc00078e02ff */
[----:B------:R-:W3:Y:S01]  /*0f50*/  LDC R0, c[0x0][R0+0x2a4] ;  /* 0x0000a90000007b82 */ /* 0x000ee20000000800 */
[----:B------:R-:W-:Y:S01]  /*0f60*/  PRMT R8, RZ, 0x7610, R8 ;  /* 0x00007610ff087816 */ /* 0x000fe20000000008 */
[----:B------:R-:W4:Y:S01]  /*0f70*/  S2R R11, SR_CTAID.X ;  /* 0x00000000000b7919 */ /* 0x000f220000002500 */
[----:B------:R-:W-:-:S05]  /*0f80*/  CS2R.32 R120, SR_CgaSize ;  /* 0x0000000000787805 */ /* 0x000fca0000008a00 */
[----:B------:R-:W-:-:S05]  /*0f90*/  IMAD R120, R120, -0xa0, RZ ;  /* 0xffffff6078787824 */ /* 0x000fca00078e02ff */
[----:B------:R-:W-:-:S14]  /*0fa0*/  R2UR UR9, R120 ;  /* 0x00000000780972ca */ /* 0x000fdc00000e0000 */
[----:B------:R-:W3:Y:S01]  /*0fb0*/  LDCU UR9, c[0x0][UR9+0x2b0] ;  /* 0x00005600090977ac */ /* 0x000ee20008000800 */
[----:B------:R-:W-:Y:S01]  /*0fc0*/  UISETP.NE.AND UP2, UPT, UR7, 0x2, UPT ;  /* 0x000000020700788c */ /* 0x000fe2000bf45270 */
[----:B------:R-:W2:Y:S01]  /*0fd0*/  LDC R9, c[0x0][0xb24] ;  /* 0x0002c900ff097b82 */ /* 0x000ea20000000800 */
[----:B------:R-:W-:-:S05]  /*0fe0*/  CS2R.32 R2, SR_CgaSize ;  /* 0x0000000000027805 */ /* 0x000fca0000008a00 */
[----:B------:R-:W-:-:S06]  /*0ff0*/  IMAD R2, R2, -0xa0, RZ ;  /* 0xffffff6002027824 */ /* 0x000fcc00078e02ff */
[----:B------:R-:W3:Y:S08]  /*1000*/  LDC R2, c[0x0][R2+0x2a0] ;  /* 0x0000a80002027b82 */ /* 0x000ef00000000800 */
[----:B------:R-:W3:Y:S01]  /*1010*/  LDC R94, c[0x0][0xb24] ;  /* 0x0002c900ff5e7b82 */ /* 0x000ee20000000800 */
[----:B-1----:R-:W-:-:S07]  /*1020*/  I2FP.F32.U32 R3, R18 ;  /* 0x0000001200037245 */ /* 0x002fce0000201000 */
[----:B------:R-:W1:Y:S01]  /*1030*/  S2UR UR36, SR_CTAID.Z ;  /* 0x00000000002479c3 */ /* 0x000e620000002700 */
[----:B--2---:R-:W-:Y:S01]  /*1040*/  ISETP.GE.AND P0, PT, R9, 0x1, PT ;  /* 0x000000010900780c */ /* 0x004fe20003f06270 */
[----:B----4-:R-:W-:Y:S01]  /*1050*/  IMAD.MOV.U32 R19, RZ, RZ, R11 ;  /* 0x000000ffff137224 */ /* 0x010fe200078e000b */
[----:B------:R-:W-:Y:S01]  /*1060*/  I2FP.F32.U32 R4, R11 ;  /* 0x0000000b00047245 */ /* 0x000fe20000201000 */
[----:B------:R-:W-:Y:S01]  /*1070*/  FMUL R3, R3, UR8 ;  /* 0x0000000803037c20 */ /* 0x000fe20008400000 */
[----:B------:R-:W2:Y:S03]  /*1080*/  LDCU UR8, c[0x0][0xb30] ;  /* 0x00016600ff0877ac */ /* 0x000ea60008000800 */
[----:B---3--:R-:W-:Y:S01]  /*1090*/  FMUL R4, R4, UR9 ;  /* 0x0000000904047c20 */ /* 0x008fe20008400000 */
[----:B------:R-:W3:Y:S08]  /*10a0*/  F2I.U32.TRUNC.NTZ R67, R3 ;  /* 0x0000000300437305 */ /* 0x000ef0000020f000 */
[----:B------:R-:W4:Y:S01]  /*10b0*/  F2I.U32.TRUNC.NTZ R120, R4 ;  /* 0x0000000400787305 */ /* 0x000f22000020f000 */
[----:B--2---:R-:W-:Y:S01]  /*10c0*/  UISETP.NE.AND UP3, UPT, UR8, 0x1, UPT ;  /* 0x000000010800788c */ /* 0x004fe2000bf65270 */
[----:B---3--:R-:W-:-:S05]  /*10d0*/  IADD3 R67, PT, PT, -R67, RZ, RZ ;  /* 0x000000ff43437210 */ /* 0x008fca0007ffe1ff */
[----:B------:R-:W-:Y:S01]  /*10e0*/  IMAD R67, R0, R67, R18 ;  /* 0x0000004300437224 */ /* 0x000fe200078e0212 */
[----:B------:R-:W-:Y:S01]  /*10f0*/  PRMT R0, RZ, 0x7610, R0 ;  /* 0x00007610ff007816 */ /* 0x000fe20000000000 */
[----:B----4-:R-:W-:-:S04]  /*1100*/  IMAD.MOV R120, RZ, RZ, -R120 ;  /* 0x000000ffff787224 */ /* 0x010fc800078e0a78 */
[----:B------:R-:W-:Y:S01]  /*1110*/  IMAD R120, R2, R120, R11 ;  /* 0x0000007802787224 */ /* 0x000fe200078e020b */
[----:B-1----:R-:W-:Y:S06]  /*1120*/  BRA.U UP4, `(.L_x_18) ;  /* 0x0000000104247547 */ /* 0x002fec000b800000 */
[----:B------:R-:W-:Y:S01]  /*1130*/  ISETP.NE.AND P1, PT, R67, RZ, PT ;  /* 0x000000ff4300720c */ /* 0x000fe20003f25270 */
[----:B------:R-:W-:Y:S01]  /*1140*/  IMAD.MOV.U32 R0, RZ, RZ, 0x3 ;  /* 0x00000003ff007424 */ /* 0x000fe200078e00ff */
[C---:B------:R-:W-:Y:S02]  /*1150*/  LOP3.LUT R3, R120.reuse, 0xfffffffe, RZ, 0xc0, !PT ;  /* 0xfffffffe78037812 */ /* 0x040fe400078ec0ff */
[----:B------:R-:W-:Y:S02]  /*1160*/  ISETP.LT.U32.OR P1, PT, R120, 0x2, !P1 ;  /* 0x000000027800780c */ /* 0x000fe40004f21470 */
[----:B------:R-:W-:Y:S02]  /*1170*/  SHF.L.U32 R0, R0, R3, RZ ;  /* 0x0000000300007219 */ /* 0x000fe400000006ff */
[----:B------:R-:W-:Y:S02]  /*1180*/  SEL R5, RZ, 0x1, !P1 ;  /* 0x00000001ff057807 */ /* 0x000fe40004800000 */
[----:B------:R-:W-:-:S05]  /*1190*/  SEL R2, RZ, 0x2, !P1 ;  /* 0x00000002ff027807 */ /* 0x000fca0004800000 */
[----:B------:R-:W-:-:S05]  /*11a0*/  IMAD.IADD R2, R5, 0x1, R2 ;  /* 0x0000000105027824 */ /* 0x000fca00078e0202 */
[----:B------:R-:W-:Y:S02]  /*11b0*/  PRMT R8, R2, 0x7610, R8 ;  /* 0x0000761002087816 */ /* 0x000fe40000000008 */
.L_x_18:
[----:B------:R-:W-:Y:S05]  /*11c0*/  @!P0 BRA `(.L_x_19) ;  /* 0x0000000000b88947 */ /* 0x000fea0003800000 */
[----:B------:R-:W1:Y:S01]  /*11d0*/  LDC.64 R4, c[0x0][0xb18] ;  /* 0x0002c600ff047b82 */ /* 0x000e620000000a00 */
[----:B------:R-:W-:-:S07]  /*11e0*/  ISETP.NE.AND P0, PT, R9, 0x1, PT ;  /* 0x000000010900780c */ /* 0x000fce0003f05270 */
[----:B------:R-:W2:Y:S08]  /*11f0*/  LDC R14, c[0x0][0xb0c] ;  /* 0x0002c300ff0e7b82 */ /* 0x000eb00000000800 */
[----:B------:R-:W3:Y:S08]  /*1200*/  LDC R13, c[0x0][0x370] ;  /* 0x0000dc00ff0d7b82 */ /* 0x000ef00000000800 */
[----:B------:R-:W4:Y:S01]  /*1210*/  LDC R16, c[0x0][0x374] ;  /* 0x0000dd00ff107b82 */ /* 0x000f220000000800 */
[----:B-1----:R-:W-:-:S07]  /*1220*/  ISETP.NE.AND P1, PT, R4, 0x1, PT ;  /* 0x000000010400780c */ /* 0x002fce0003f25270 */
[----:B------:R-:W3:Y:S01]  /*1230*/  LDC.64 R6, c[0x0][0xb10] ;  /* 0x0002c400ff067b82 */ /* 0x000ee20000000a00 */
[----:B--2---:R-:W-:-:S07]  /*1240*/  ISETP.NE.AND P2, PT, R14, 0x1, PT ;  /* 0x000000010e00780c */ /* 0x004fce0003f45270 */
[----:B------:R-:W1:Y:S08]  /*1250*/  LDC R12, c[0x0][0xb20] ;  /* 0x0002c800ff0c7b82 */ /* 0x000e700000000800 */
[----:B------:R-:W2:Y:S01]  /*1260*/  LDC.64 R2, c[0x0][0xb28] ;  /* 0x0002ca00ff027b82 */ /* 0x000ea20000000a00 */
[----:B----4-:R-:W-:-:S04]  /*1270*/  IMAD.HI.U32 R15, R16, R5, RZ ;  /* 0x00000005100f7227 */ /* 0x010fc800078e00ff */
[----:B------:R-:W-:-:S04]  /*1280*/  IMAD.HI.U32 R5, R18, R5, RZ ;  /* 0x0000000512057227 */ /* 0x000fc800078e00ff */
[----:B---3--:R-:W-:-:S04]  /*1290*/  IMAD.HI.U32 R20, R13, R6, RZ ;  /* 0x000000060d147227 */ /* 0x008fc800078e00ff */
[C---:B------:R-:W-:Y:S01]  /*12a0*/  IMAD.HI.U32 R22, R11.reuse, R6, RZ ;  /* 0x000000060b167227 */ /* 0x040fe200078e00ff */
[-C--:B------:R-:W-:Y:S02]  /*12b0*/  @P2 SHF.R.U32.HI R13, RZ, R7.reuse, R20 ;  /* 0x00000007ff0d2219 */ /* 0x080fe40000011614 */
[-C--:B-1----:R-:W-:Y:S02]  /*12c0*/  @P1 SHF.R.U32.HI R16, RZ, R12.reuse, R15 ;  /* 0x0000000cff101219 */ /* 0x082fe4000001160f */
[----:B------:R-:W-:Y:S02]  /*12d0*/  SHF.R.U32.HI R5, RZ, R12, R5 ;  /* 0x0000000cff057219 */ /* 0x000fe40000011605 */
[----:B------:R-:W-:Y:S02]  /*12e0*/  SHF.R.U32.HI R22, RZ, R7, R22 ;  /* 0x00000007ff167219 */ /* 0x000fe40000011616 */
[----:B------:R-:W-:Y:S01]  /*12f0*/  SEL R5, R18, R5, !P1 ;  /* 0x0000000512057207 */ /* 0x000fe20004800000 */
[----:B--2---:R-:W-:Y:S01]  /*1300*/  IMAD.HI.U32 R20, R16, R2, RZ ;  /* 0x0000000210147227 */ /* 0x004fe200078e00ff */
[----:B------:R-:W-:-:S02]  /*1310*/  SEL R19, R11, R22, !P2 ;  /* 0x000000160b137207 */ /* 0x000fc40005000000 */
[----:B------:R-:W-:Y:S01]  /*1320*/  IADD3 R7, PT, PT, -R5, RZ, RZ ;  /* 0x000000ff05077210 */ /* 0x000fe20007ffe1ff */
[----:B------:R-:W-:Y:S01]  /*1330*/  IMAD.HI.U32 R6, R13, R2, RZ ;  /* 0x000000020d067227 */ /* 0x000fe200078e00ff */
[----:B------:R-:W-:-:S03]  /*1340*/  @P0 SHF.R.U32.HI R16, RZ, R3, R20 ;  /* 0x00000003ff100219 */ /* 0x000fc60000011614 */
[----:B------:R-:W-:Y:S01]  /*1350*/  IMAD R7, R4, R7, R18 ;  /* 0x0000000704077224 */ /* 0x000fe200078e0212 */
[----:B------:R-:W-:Y:S01]  /*1360*/  @P0 SHF.R.U32.HI R13, RZ, R3, R6 ;  /* 0x00000003ff0d0219 */ /* 0x000fe20000011606 */
[----:B------:R-:W-:-:S04]  /*1370*/  IMAD R16, R16, R9, RZ ;  /* 0x0000000910107224 */ /* 0x000fc800078e02ff */
[----:B------:R-:W-:Y:S01]  /*1380*/  IMAD R6, R13, R9, RZ ;  /* 0x000000090d067224 */ /* 0x000fe200078e02ff */
[----:B------:R-:W-:-:S04]  /*1390*/  ISETP.GE.AND P1, PT, R5, R16, PT ;  /* 0x000000100500720c */ /* 0x000fc80003f26270 */
[----:B------:R-:W-:Y:S01]  /*13a0*/  ISETP.GE.OR P1, PT, R19, R6, P1 ;  /* 0x000000061300720c */ /* 0x000fe20000f26670 */
[----:B------:R-:W-:-:S05]  /*13b0*/  IMAD.HI.U32 R6, R5, R2, RZ ;  /* 0x0000000205067227 */ /* 0x000fca00078e00ff */
[----:B------:R-:W-:-:S04]  /*13c0*/  SHF.R.U32.HI R6, RZ, R3, R6 ;  /* 0x00000003ff067219 */ /* 0x000fc80000011606 */
[----:B------:R-:W-:-:S03]  /*13d0*/  SEL R6, R5, R6, !P0 ;  /* 0x0000000605067207 */ /* 0x000fc60004000000 */
[----:B------:R-:W-:Y:S01]  /*13e0*/  @!P1 IMAD.HI.U32 R12, R19, R2, RZ ;  /* 0x00000002130c9227 */ /* 0x000fe200078e00ff */
[----:B------:R-:W-:-:S04]  /*13f0*/  IADD3 R2, PT, PT, -R6, RZ, RZ ;  /* 0x000000ff06027210 */ /* 0x000fc80007ffe1ff */
[----:B------:R-:W-:Y:S01]  /*1400*/  @!P1 SHF.R.U32.HI R12, RZ, R3, R12 ;  /* 0x00000003ff0c9219 */ /* 0x000fe2000001160c */
[----:B------:R-:W-:-:S03]  /*1410*/  IMAD R2, R9, R2, R5 ;  /* 0x0000000209027224 */ /* 0x000fc600078e0205 */
[----:B------:R-:W-:-:S05]  /*1420*/  @!P1 SEL R3, R19, R12, !P0 ;  /* 0x0000000c13039207 */ /* 0x000fca0004000000 */
[--C-:B------:R-:W-:Y:S02]  /*1430*/  @!P1 IMAD.IADD R6, R6, 0x1, -R3.reuse ;  /* 0x0000000106069824 */ /* 0x100fe400078e0a03 */
[----:B------:R-:W-:Y:S01]  /*1440*/  @!P1 IMAD R3, R2, R13, R3 ;  /* 0x0000000d02039224 */ /* 0x000fe200078e0203 */
[----:B------:R-:W-:Y:S01]  /*1450*/  IADD3 R2, PT, PT, -R19, RZ, RZ ;  /* 0x000000ff13027210 */ /* 0x000fe20007ffe1ff */
[----:B------:R-:W-:Y:S02]  /*1460*/  @!P1 IMAD R5, R6, R9, R19 ;  /* 0x0000000906059224 */ /* 0x000fe400078e0213 */
[----:B------:R-:W-:Y:S02]  /*1470*/  @!P1 IMAD.MOV.U32 R19, RZ, RZ, R3 ;  /* 0x000000ffff139224 */ /* 0x000fe400078e0003 */
[----:B------:R-:W-:Y:S02]  /*1480*/  IMAD R2, R14, R2, R11 ;  /* 0x000000020e027224 */ /* 0x000fe400078e020b */
[----:B------:R-:W-:-:S02]  /*1490*/  IMAD R18, R5, R4, R7 ;  /* 0x0000000405127224 */ /* 0x000fc400078e0207 */
[----:B------:R-:W-:Y:S02]  /*14a0*/  IMAD R19, R19, R14, R2 ;  /* 0x0000000e13137224 */ /* 0x000fe400078e0202 */
.L_x_19:
[----:B------:R-:W-:Y:S05]  /*14b0*/  BRA.U UP3, `(.L_x_20) ;  /* 0x0000000103407547 */ /* 0x000fea000b800000 */
[----:B------:R-:W1:Y:S08]  /*14c0*/  LDC.64 R4, c[0x0][0xb10] ;  /* 0x0002c400ff047b82 */ /* 0x000e700000000a00 */
[----:B------:R-:W2:Y:S08]  /*14d0*/  LDC.64 R2, c[0x0][0xb18] ;  /* 0x0002c600ff027b82 */ /* 0x000eb00000000a00 */
[----:B------:R-:W3:Y:S08]  /*14e0*/  LDC R6, c[0x0][0xb20] ;  /* 0x0002c800ff067b82 */ /* 0x000ef00000000800 */
[----:B------:R-:W4:Y:S01]  /*14f0*/  LDC R12, c[0x0][0xb0c] ;  /* 0x0002c300ff0c7b82 */ /* 0x000f220000000800 */
[----:B-1----:R-:W-:-:S05]  /*1500*/  IMAD.HI.U32 R4, R19, R4, RZ ;  /* 0x0000000413047227 */ /* 0x002fca00078e00ff */
[----:B------:R-:W-:Y:S01]  /*1510*/  SHF.R.U32.HI R4, RZ, R5, R4 ;  /* 0x00000005ff047219 */ /* 0x000fe20000011604 */
[----:B--2---:R-:W-:Y:S01]  /*1520*/  IMAD.HI.U32 R3, R18, R3, RZ ;  /* 0x0000000312037227 */ /* 0x004fe200078e00ff */
[----:B------:R-:W-:-:S04]  /*1530*/  ISETP.NE.AND P0, PT, R2, 0x1, PT ;  /* 0x000000010200780c */ /* 0x000fc80003f05270 */
[----:B---3--:R-:W-:-:S04]  /*1540*/  SHF.R.U32.HI R3, RZ, R6, R3 ;  /* 0x00000006ff037219 */ /* 0x008fc80000011603 */
[----:B------:R-:W-:Y:S02]  /*1550*/  SEL R3, R18, R3, !P0 ;  /* 0x0000000312037207 */ /* 0x000fe40004000000 */
[----:B----4-:R-:W-:-:S04]  /*1560*/  ISETP.NE.AND P1, PT, R12, 0x1, PT ;  /* 0x000000010c00780c */ /* 0x010fc80003f25270 */
[----:B------:R-:W-:-:S05]  /*1570*/  SEL R6, R19, R4, !P1 ;  /* 0x0000000413067207 */ /* 0x000fca0004800000 */
[----:B------:R-:W-:Y:S02]  /*1580*/  IMAD.IADD R4, R3, 0x1, -R6 ;  /* 0x0000000103047824 */ /* 0x000fe400078e0a06 */
[----:B------:R-:W-:Y:S02]  /*1590*/  IMAD.IADD R3, R6, 0x1, -R3 ;  /* 0x0000000106037824 */ /* 0x000fe400078e0a03 */
[----:B------:R-:W-:Y:S02]  /*15a0*/  IMAD R19, R4, R12, R19 ;  /* 0x0000000c04137224 */ /* 0x000fe400078e0213 */
[----:B------:R-:W-:Y:S02]  /*15b0*/  IMAD R18, R3, R2, R18 ;  /* 0x0000000203127224 */ /* 0x000fe400078e0212 */
.L_x_20:
[----:B------:R-:W-:Y:S05]  /*15c0*/  BRA.U !UP1, `(.L_x_21) ;  /* 0x00000001090c7547 */ /* 0x000fea000b800000 */
[----:B------:R-:W-:Y:S01]  /*15d0*/  UCGABAR_WAIT ;  /* 0x0000000000007dc7 */ /* 0x000fe20008000000 */
[----:B------:R-:W-:Y:S01]  /*15e0*/  CCTL.IVALL ;  /* 0x00000000ff00798f */ /* 0x000fe20002000000 */
[----:B------:R-:W-:Y:S05]  /*15f0*/  BRA `(.L_x_22) ;  /* 0x0000000000047947 */ /* 0x000fea0003800000 */
.L_x_21:
[----:B------:R-:W-:Y:S06]  /*1600*/  BAR.SYNC.DEFER_BLOCKING 0x0 ;  /* 0x0000000000007b1d */ /* 0x000fec0000010000 */
.L_x_22:
[----:B------:R-:W-:Y:S05]  /*1610*/  BRA.U UP2, `(.L_x_23) ;  /* 0x0000001502887547 */ /* 0x000fea000b800000 */
[----:B------:R-:W1:Y:S01]  /*1620*/  LDCU UR21, c[0x0][0x38c] ;  /* 0x00007180ff1577ac */ /* 0x000e620008000800 */
[----:B------:R-:W2:Y:S01]  /*1630*/  LDC R9, c[0x0][0x370] ;  /* 0x0000dc00ff097b82 */ /* 0x000ea20000000800 */
[C---:B------:R-:W-:Y:S02]  /*1640*/  IMAD.SHL.U32 R17, R11.reuse, 0x20, RZ ;  /* 0x000000200b117824 */ /* 0x040fe400078e00ff */
[----:B------:R-:W-:Y:S01]  /*1650*/  HFMA2 R15, -RZ, RZ, 0, 5.9604644775390625e-08 ;  /* 0x00000001ff0f7431 */ /* 0x000fe200000001ff */
[----:B------:R-:W-:Y:S01]  /*1660*/  UISETP.NE.AND UP1, UPT, UR7, URZ, UPT ;  /* 0x000000ff0700728c */ /* 0x000fe2000bf25270 */
[----:B------:R-:W-:Y:S01]  /*1670*/  ISETP.NE.AND P4, PT, R10, RZ, P5 ;  /* 0x000000ff0a00720c */ /* 0x000fe20002f85270 */
[----:B------:R-:W-:Y:S01]  /*1680*/  IMAD.SHL.U32 R16, R11, 0x80, RZ ;  /* 0x000000800b107824 */ /* 0x000fe200078e00ff */
[----:B------:R-:W-:Y:S01]  /*1690*/  CS2R R12, SRZ ;  /* 0x00000000000c7805 */ /* 0x000fe2000001ff00 */
[----:B------:R-:W-:Y:S01]  /*16a0*/  IMAD.MOV.U32 R14, RZ, RZ, RZ ;  /* 0x000000ffff0e7224 */ /* 0x000fe200078e00ff */
[----:B------:R-:W3:Y:S01]  /*16b0*/  LDC R0, c[0x0][0x374] ;  /* 0x0000dd00ff007b82 */ /* 0x000ee20000000800 */
[----:B------:R-:W-:Y:S01]  /*16c0*/  MOV R10, 0x1 ;  /* 0x00000001000a7802 */ /* 0x000fe20000000f00 */
[----:B------:R-:W4:Y:S01]  /*16d0*/  LDCU.64 UR24, c[0x0][0x348] ;  /* 0x00006900ff1877ac */ /* 0x000f220008000a00 */
[----:B------:R-:W-:Y:S01]  /*16e0*/  LOP3.LUT R17, R17, 0x20, RZ, 0xc0, !PT ;  /* 0x0000002011117812 */ /* 0x000fe200078ec0ff */
[----:B------:R-:W-:Y:S01]  /*16f0*/  USEL UR13, UR13, 0x2, UP1 ;  /* 0x000000020d0d7887 */ /* 0x000fe20008800000 */
[----:B------:R-:W-:Y:S01]  /*1700*/  UMOV UR14, URZ ;  /* 0x000000ff000e7c82 */ /* 0x000fe20008000000 */
[----:B-1----:R-:W-:-:S04]  /*1710*/  UIADD3 UR5, UPT, UPT, UR21, 0x3f, URZ ;  /* 0x0000003f15057890 */ /* 0x002fc8000fffe0ff */
[----:B------:R-:W-:-:S04]  /*1720*/  USHF.R.S32.HI UR23, URZ, 0x1f, UR5 ;  /* 0x0000001fff177899 */ /* 0x000fc80008011405 */
[----:B------:R-:W-:Y:S02]  /*1730*/  ULEA.HI UR23, UR23, UR5, URZ, 0x6 ;  /* 0x0000000517177291 */ /* 0x000fe4000f8f30ff */
[----:B------:R-:W-:Y:S02]  /*1740*/  UIADD3 UR5, UPT, UPT, UR21, -0x1, URZ ;  /* 0xffffffff15057890 */ /* 0x000fe4000fffe0ff */
[----:B------:R-:W-:Y:S02]  /*1750*/  USHF.R.S32.HI UR23, URZ, 0x6, UR23 ;  /* 0x00000006ff177899 */ /* 0x000fe40008011417 */
[----:B------:R-:W-:Y:S02]  /*1760*/  UISETP.GE.U32.AND UP2, UPT, UR5, -0x7f, UPT ;  /* 0xffffff810500788c */ /* 0x000fe4000bf46070 */
[----:B------:R-:W-:Y:S02]  /*1770*/  UISETP.LT.U32.AND UP0, UPT, UR23, 0xa, UPT ;  /* 0x0000000a1700788c */ /* 0x000fe4000bf01070 */
[----:B------:R-:W-:-:S02]  /*1780*/  UIADD3 UR21, UPT, UPT, UR21, 0x7e, URZ ;  /* 0x0000007e15157890 */ /* 0x000fc4000fffe0ff */
[----:B------:R-:W-:-:S04]  /*1790*/  USEL UR22, UR23, 0xa, UP0 ;  /* 0x0000000a17167887 */ /* 0x000fc80008000000 */
[----:B------:R-:W-:Y:S02]  /*17a0*/  UIADD3 UR7, UPT, UPT, UR22, -0x1, URZ ;  /* 0xffffffff16077890 */ /* 0x000fe4000fffe0ff */
[----:B------:R-:W-:Y:S02]  /*17b0*/  @UP2 UIADD3 UR7, UPT, UPT, UR22, URZ, URZ ;  /* 0x000000ff16072290 */ /* 0x000fe4000fffe0ff */
[----:B------:R-:W-:Y:S02]  /*17c0*/  UIADD3 UR15, UPT, UPT, UR23, -UR22, URZ ;  /* 0x80000016170f7290 */ /* 0x000fe4000fffe0ff */
[----:B------:R-:W-:Y:S02]  /*17d0*/  UIADD3 UR6, UPT, UPT, UR7, 0x1, URZ ;  /* 0x0000000107067890 */ /* 0x000fe4000fffe0ff */
[----:B--2-4-:R-:W-:-:S12]  /*17e0*/  UIADD3 UR7, UPT, UPT, -UR7, URZ, URZ ;  /* 0x000000ff07077290 */ /* 0x014fd8000fffe1ff */
.L_x_43:
[----:B------:R-:W-:Y:S01]  /*17f0*/  UISETP.NE.AND UP0, UPT, UR4, URZ, UPT ;  /* 0x000000ff0400728c */ /* 0x000fe2000bf05270 */
[----:B------:R-:W1:Y:S08]  /*1800*/  S2UR UR4, SR_CgaCtaId ;  /* 0x00000000000479c3 */ /* 0x000e700000008800 */
[----:B------:R-:W-:Y:S05]  /*1810*/  BRA.U UP0, `(.L_x_24) ;  /* 0x0000000100347547 */ /* 0x000fea000b800000 */
[----:B------:R-:W2:Y:S01]  /*1820*/  S2R R2, SR_CgaCtaId ;  /* 0x0000000000027919 */ /* 0x000ea20000008800 */
[----:B------:R-:W-:-:S04]  /*1830*/  MOV R3, 0x400 ;  /* 0x0000040000037802 */ /* 0x000fc80000000f00 */
[----:B--2---:R-:W-:Y:S02]  /*1840*/  LEA R3, R2, R3, 0x18 ;  /* 0x0000000302037211 */ /* 0x004fe400078ec0ff */
[----:B------:R-:W-:-:S03]  /*1850*/  SHF.L.U32 R2, R10, 0x1f, RZ ;  /* 0x0000001f0a027819 */ /* 0x000fc600000006ff */
[----:B------:R-:W-:-:S04]  /*1860*/  IMAD R3, R12, 0x8, R3 ;  /* 0x000000080c037824 */ /* 0x000fc800078e0203 */
[----:B------:R-:W2:Y:S02]  /*1870*/  SYNCS.PHASECHK.TRANS64.TRYWAIT P0, [R3+URZ+0x150], R2 ;  /* 0x00015002030075a7 */ /* 0x000ea400080011ff */
[----:B--2---:R-:W-:Y:S05]  /*1880*/  @!P0 BRA `(.L_x_25) ;  /* 0x0000009000148947 */ /* 0x004fea0003800000 */
.L_x_137:
[----:B------:R-:W-:Y:S01]  /*1890*/  VIADD R12, R12, 0x1 ;  /* 0x000000010c0c7836 */ /* 0x000fe20000000000 */
[----:B------:R2:W-:Y:S04]  /*18a0*/  SYNCS.ARRIVE.TRANS64.A1T0 RZ, [R3+URZ+0x140], RZ ;  /* 0x000140ff03ff79a7 */ /* 0x0005e800081000ff */
[----:B------:R-:W-:-:S04]  /*18b0*/  ISETP.NE.AND P0, PT, R12, 0x2, PT ;  /* 0x000000020c00780c */ /* 0x000fc80003f05270 */
[----:B------:R-:W-:Y:S02]  /*18c0*/  SEL R12, R12, RZ, P0 ;  /* 0x000000ff0c0c7207 */ /* 0x000fe40000000000 */
[----:B--2---:R-:W-:-:S04]  /*18d0*/  SEL R3, RZ, 0x1, P0 ;  /* 0x00000001ff037807 */ /* 0x004fc80000000000 */
[----:B------:R-:W-:-:S07]  /*18e0*/  LOP3.LUT R10, R10, R3, RZ, 0x3c, !PT ;  /* 0x000000030a0a7212 */ /* 0x000fce00078e3cff */
.L_x_24:
[----:B------:R-:W-:Y:S01]  /*18f0*/  UMOV UR5, 0x400 ;  /* 0x0000040000057882 */ /* 0x000fe20000000000 */
[----:B------:R-:W-:Y:S01]  /*1900*/  LEA.HI R3, R19, R19, RZ, 0x1 ;  /* 0x0000001313037211 */ /* 0x000fe200078f08ff */
[----:B-1----:R-:W-:Y:S01]  /*1910*/  ULEA UR5, UR4, UR5, 0x18 ;  /* 0x0000000504057291 */ /* 0x002fe2000f8ec0ff */
[----:B------:R-:W-:Y:S01]  /*1920*/  SHF.L.U32 R2, R15, 0x1f, RZ ;  /* 0x0000001f0f027819 */ /* 0x000fe200000006ff */
[----:B------:R-:W-:Y:S01]  /*1930*/  UISETP.GE.U32.AND UP0, UPT, UR21, 0x7f, UPT ;  /* 0x0000007f1500788c */ /* 0x000fe2000bf06070 */
[----:B------:R-:W-:Y:S01]  /*1940*/  R2UR UR35, R16 ;  /* 0x00000000102372ca */ /* 0x000fe200000e0000 */
[----:B------:R-:W-:Y:S01]  /*1950*/  ULEA UR8, UR14, UR5, 0x3 ;  /* 0x000000050e087291 */ /* 0x000fe2000f8e18ff */
[----:B------:R-:W-:Y:S01]  /*1960*/  IMAD.SHL.U32 R3, R3, 0x80, RZ ;  /* 0x0000008003037824 */ /* 0x000fe200078e00ff */
[----:B------:R-:W-:Y:S01]  /*1970*/  R2UR UR11, R17 ;  /* 0x00000000110b72ca */ /* 0x000fe200000e0000 */
[----:B------:R-:W-:-:S03]  /*1980*/  UMOV UR26, URZ ;  /* 0x000000ff001a7c82 */ /* 0x000fc60008000000 */
[----:B------:R-:W-:-:S03]  /*1990*/  LOP3.LUT R3, R3, 0xffffff00, RZ, 0xc0, !PT ;  /* 0xffffff0003037812 */ /* 0x000fc600078ec0ff */
[----:B------:R1:W2:Y:S01]  /*19a0*/  SYNCS.PHASECHK.TRANS64.TRYWAIT P0, [UR8+0x50], R2 ;  /* 0x00005002ff0075a7 */ /* 0x0002a20008001108 */
[----:B------:R-:W-:Y:S02]  /*19b0*/  R2UR UR9, R3 ;  /* 0x00000000030972ca */ /* 0x000fe400000e0000 */
[----:B------:R-:W-:-:S11]  /*19c0*/  R2UR UR8, R18 ;  /* 0x00000000120872ca */ /* 0x000fd600000e0000 */
[----:B------:R-:W-:Y:S02]  /*19d0*/  ULOP3.LUT UR35, UR9, 0x80, UR35, 0xf8, !UPT ;  /* 0x0000008009237892 */ /* 0x000fe4000f8ef823 */
[----:B------:R-:W-:Y:S01]  /*19e0*/  ULEA UR11, UR8, UR11, 0x6 ;  /* 0x0000000b080b7291 */ /* 0x000fe2000f8e30ff */
[----:B------:R-:W-:Y:S11]  /*19f0*/  BRA.U !UP0, `(.L_x_26) ;  /* 0x0000000108c07547 */ /* 0x000ff6000b800000 */
[----:B------:R-:W-:Y:S01]  /*1a00*/  UMOV UR16, UR7 ;  /* 0x0000000700107c82 */ /* 0x000fe20008000000 */
[----:B------:R-:W-:Y:S01]  /*1a10*/  UMOV UR17, UR14 ;  /* 0x0000000e00117c82 */ /* 0x000fe20008000000 */
[----:B------:R-:W-:-:S05]  /*1a20*/  UMOV UR34, URZ ;  /* 0x000000ff00227c82 */ /* 0x000fca0008000000 */
.L_x_32:
[----:B------:R-:W-:Y:S01]  /*1a30*/  ULEA UR33, UR17, UR5, 0x3 ;  /* 0x0000000511217291 */ /* 0x000fe2000f8e18ff */
[----:B------:R-:W-:Y:S01]  /*1a40*/  @P5 MOV R3, 0xa000 ;  /* 0x0000a00000035802 */ /* 0x000fe20000000f00 */
[----:B-12-4-:R-:W-:Y:S10]  /*1a50*/  @P0 BRA `(.L_x_27) ;  /* 0x00000000000c0947 */ /* 0x016ff40003800000 */
[----:B------:R-:W-:-:S04]  /*1a60*/  SHF.L.U32 R5, R15, 0x1f, RZ ;  /* 0x0000001f0f057819 */ /* 0x000fc800000006ff */
[----:B------:R-:W2:Y:S02]  /*1a70*/  SYNCS.PHASECHK.TRANS64.TRYWAIT P0, [UR33+0x50], R5 ;  /* 0x00005005ff0075a7 */ /* 0x000ea40008001121 */
[----:B--2---:R-:W-:Y:S05]  /*1a80*/  @!P0 BRA `(.L_x_28) ;  /* 0x0000008c00a88947 */ /* 0x004fea0003800000 */
.L_x_27:
[----:B------:R2:W-:Y:S01]  /*1a90*/  @P5 SYNCS.ARRIVE.TRANS64 RZ, [UR33], R3 ;  /* 0x00000003ffff59a7 */ /* 0x0005e20008000021 */
[----:B------:R-:W-:Y:S02]  /*1aa0*/  ULOP3.LUT UR8, UR13, 0x2, URZ, 0xfc, !UPT ;  /* 0x000000020d087892 */ /* 0x000fe4000f8efcff */
[----:B------:R-:W-:Y:S02]  /*1ab0*/  UIADD3 UR16, UPT, UPT, UR16, 0x1, URZ ;  /* 0x0000000110107890 */ /* 0x000fe4000fffe0ff */
[----:B------:R-:W-:Y:S02]  /*1ac0*/  UISETP.NE.AND UP0, UPT, UR8, 0x2, UPT ;  /* 0x000000020800788c */ /* 0x000fe4000bf05270 */
[----:B------:R-:W-:-:S07]  /*1ad0*/  UISETP.NE.AND UP2, UPT, UR16, 0x1, UPT ;  /* 0x000000011000788c */ /* 0x000fce000bf45270 */
[----:B------:R-:W-:Y:S05]  /*1ae0*/  BRA.U UP0, `(.L_x_29) ;  /* 0x0000000100047547 */ /* 0x000fea000b800000 */
[----:B------:R-:W-:Y:S05]  /*1af0*/  BPT.TRAP 0x1 ;  /* 0x000000040000795c */ /* 0x000fea0000300000 */
.L_x_29:
[----:B------:R-:W-:Y:S04]  /*1b00*/  BSSY.RECONVERGENT B0, `(.L_x_30) ;  /* 0x0000003000007945 */ /* 0x000fe80003800200 */
[----:B------:R-:W-:Y:S05]  /*1b10*/  @!P4 BRA `(.L_x_31) ;  /* 0x000000000004c947 */ /* 0x000fea0003800000 */
[----:B------:R-:W-:Y:S05]  /*1b20*/  BPT.TRAP 0x1 ;  /* 0x000000040000795c */ /* 0x000fea0000300000 */
.L_x_31:
[----:B------:R-:W-:Y:S05]  /*1b30*/  BSYNC.RECONVERGENT B0 ;  /* 0x0000000000007941 */ /* 0x000fea0003800200 */
.L_x_30:
[----:B------:R-:W-:Y:S02]  /*1b40*/  UIADD3 UR14, UPT, UPT, UR17, 0x1, URZ ;  /* 0x00000001110e7890 */ /* 0x000fe4000fffe0ff */
[----:B------:R-:W-:Y:S02]  /*1b50*/  ULEA UR32, UR17, UR5, 0xe ;  /* 0x0000000511207291 */ /* 0x000fe4000f8e70ff */
[----:B------:R-:W-:Y:S02]  /*1b60*/  UISETP.NE.AND UP0, UPT, UR14, 0xa, UPT ;  /* 0x0000000a0e00788c */ /* 0x000fe4000bf05270 */
[----:B------:R-:W-:Y:S02]  /*1b70*/  UIADD3 UR30, UP1, UPT, UR24, 0x80, URZ ;  /* 0x00000080181e7890 */ /* 0x000fe4000ff3e0ff */
[----:B------:R-:W-:Y:S02]  /*1b80*/  USEL UR9, URZ, 0x1, UP0 ;  /* 0x00000001ff097887 */ /* 0x000fe40008000000 */
[----:B------:R-:W-:-:S02]  /*1b90*/  USEL UR14, UR14, URZ, UP0 ;  /* 0x000000ff0e0e7287 */ /* 0x000fc40008000000 */
[----:B------:R-:W-:Y:S02]  /*1ba0*/  UIADD3 UR28, UP0, UPT, UR24, 0x180, URZ ;  /* 0x00000180181c7890 */ /* 0x000fe4000ff1e0ff */
[----:B------:R-:W-:Y:S01]  /*1bb0*/  ULEA UR8, UR14, UR5, 0x3 ;  /* 0x000000050e087291 */ /* 0x000fe2000f8e18ff */
[----:B------:R-:W-:Y:S01]  /*1bc0*/  LOP3.LUT R15, R15, UR9, RZ, 0x3c, !PT ;  /* 0x000000090f0f7c12 */ /* 0x000fe2000f8e3cff */
[----:B------:R-:W-:Y:S02]  /*1bd0*/  ULOP3.LUT UR33, UR33, 0xfefffff8, URZ, 0xc0, !UPT ;  /* 0xfefffff821217892 */ /* 0x000fe4000f8ec0ff */
[----:B------:R-:W-:Y:S01]  /*1be0*/  UIADD3.X UR31, UPT, UPT, URZ, UR25, URZ, UP1, !UPT ;  /* 0x00000019ff1f7290 */ /* 0x000fe20008ffe4ff */
[----:B-1----:R-:W-:Y:S01]  /*1bf0*/  SHF.L.U32 R2, R15, 0x1f, RZ ;  /* 0x0000001f0f027819 */ /* 0x002fe200000006ff */
[----:B------:R-:W-:Y:S02]  /*1c00*/  UIADD3 UR32, UPT, UPT, UR32, 0x6400, URZ ;  /* 0x0000640020207890 */ /* 0x000fe4000fffe0ff */
[----:B------:R-:W-:Y:S01]  /*1c10*/  UIADD3.X UR29, UPT, UPT, URZ, UR25, URZ, UP0, !UPT ;  /* 0x00000019ff1d7290 */ /* 0x000fe200087fe4ff */
[----:B------:R4:W1:Y:S01]  /*1c20*/  SYNCS.PHASECHK.TRANS64.TRYWAIT P0, [UR8+0x50], R2 ;  /* 0x00005002ff0075a7 */ /* 0x0008620008001108 */
[----:B------:R-:W-:Y:S01]  /*1c30*/  ULEA UR8, UR17, UR5, 0xc ;  /* 0x0000000511087291 */ /* 0x000fe2000f8e60ff */
[----:B------:R-:W-:Y:S01]  /*1c40*/  UMOV UR18, 0x0 ;  /* 0x0000000000127882 */ /* 0x000fe20000000000 */
[----:B------:R-:W-:-:S02]  /*1c50*/  UMOV UR19, 0x10000000 ;  /* 0x1000000000137882 */ /* 0x000fc40000000000 */
[----:B------:R-:W-:Y:S01]  /*1c60*/  UIADD3 UR8, UPT, UPT, UR8, 0x2e400, URZ ;  /* 0x0002e40008087890 */ /* 0x000fe2000fffe0ff */
[----:B------:R2:W-:Y:S01]  /*1c70*/  UTMALDG.3D.2CTA [UR32], [UR30], desc[UR18] ;  /* 0x000012201e0075b4 */ /* 0x0005e20008211000 */
[----:B------:R-:W-:Y:S01]  /*1c80*/  UMOV UR10, UR34 ;  /* 0x00000022000a7c82 */ /* 0x000fe20008000000 */
[----:B------:R-:W-:Y:S01]  /*1c90*/  UMOV UR12, UR36 ;  /* 0x00000024000c7c82 */ /* 0x000fe20008000000 */
[----:B------:R-:W-:Y:S01]  /*1ca0*/  UMOV UR9, UR33 ;  /* 0x0000002100097c82 */ /* 0x000fe20008000000 */
[----:B------:R-:W-:Y:S01]  /*1cb0*/  UMOV UR26, UR6 ;  /* 0x00000006001a7c82 */ /* 0x000fe20008000000 */
[----:B------:R-:W-:-:S03]  /*1cc0*/  UMOV UR17, UR14 ;  /* 0x0000000e00117c82 */ /* 0x000fc60008000000 */
[----:B------:R4:W-:Y:S01]  /*1cd0*/  UTMALDG.3D.2CTA [UR8], [UR28], desc[UR18] ;  /* 0x000012081c0075b4 */ /* 0x0009e20008211000 */
[----:B--2---:R-:W-:Y:S01]  /*1ce0*/  UIADD3 UR34, UPT, UPT, UR34, 0x40, URZ ;  /* 0x0000004022227890 */ /* 0x004fe2000fffe0ff */
[----:B------:R-:W-:Y:S11]  /*1cf0*/  BRA.U UP2, `(.L_x_32) ;  /* 0xfffffffd024c7547 */ /* 0x000ff6000b83ffff */
.L_x_26:
[----:B-12---:R-:W-:Y:S01]  /*1d00*/  PLOP3.LUT P0, PT, PT, PT, UP5, 0x80, 0x8 ;  /* 0x000000000008781c */ /* 0x006fe20003f0f058 */
[----:B----4-:R-:W-:Y:S01]  /*1d10*/  ULEA UR8, UR14, UR5, 0x3 ;  /* 0x000000050e087291 */ /* 0x010fe2000f8e18ff */
[----:B------:R-:W-:Y:S01]  /*1d20*/  SHF.L.U32 R2, R15, 0x1f, RZ ;  /* 0x0000001f0f027819 */ /* 0x000fe200000006ff */
[----:B------:R-:W-:-:S10]  /*1d30*/  UISETP.GT.AND UP0, UPT, UR23, UR22, UPT ;  /* 0x000000161700728c */ /* 0x000fd4000bf04270 */
[----:B------:R-:W-:Y:S01]  /*1d40*/  @!P0 SYNCS.ARRIVE.TRANS64.A1T0 RZ, [UR5+0xd8], RZ ;  /* 0x0000d8ffffff89a7 */ /* 0x000fe20008100005 */
[----:B------:R1:W2:Y:S01]  /*1d50*/  SYNCS.PHASECHK.TRANS64.TRYWAIT P0, [UR8+0x50], R2 ;  /* 0x00005002ff0075a7 */ /* 0x0002a20008001108 */
[----:B------:R-:W-:Y:S05]  /*1d60*/  BRA.U !UP0, `(.L_x_33) ;  /* 0x0000000108c07547 */ /* 0x000fea000b800000 */
[----:B------:R-:W-:Y:S01]  /*1d70*/  UIADD3 UR27, UPT, UPT, UR15, UR26, URZ ;  /* 0x0000001a0f1b7290 */ /* 0x000fe2000fffe0ff */
[----:B------:R-:W-:-:S11]  /*1d80*/  UMOV UR34, UR14 ;  /* 0x0000000e00227c82 */ /* 0x000fd60008000000 */
.L_x_39:
[----:B------:R-:W-:Y:S01]  /*1d90*/  ULEA UR17, UR34, UR5, 0x3 ;  /* 0x0000000522117291 */ /* 0x000fe2000f8e18ff */
[----:B--2---:R-:W-:Y:S01]  /*1da0*/  @P5 MOV R3, 0xa000 ;  /* 0x0000a00000035802 */ /* 0x004fe20000000f00 */
[----:B-12---:R-:W-:Y:S10]  /*1db0*/  @P0 BRA `(.L_x_34) ;  /* 0x00000000000c0947 */ /* 0x006ff40003800000 */
[----:B------:R-:W-:-:S04]  /*1dc0*/  SHF.L.U32 R5, R15, 0x1f, RZ ;  /* 0x0000001f0f057819 */ /* 0x000fc800000006ff */
[----:B------:R-:W2:Y:S02]  /*1dd0*/  SYNCS.PHASECHK.TRANS64.TRYWAIT P0, [UR17+0x50], R5 ;  /* 0x00005005ff0075a7 */ /* 0x000ea40008001111 */
[----:B--2---:R-:W-:Y:S05]  /*1de0*/  @!P0 BRA `(.L_x_35) ;  /* 0x0000008800e88947 */ /* 0x004fea0003800000 */
.L_x_34:
[----:B------:R2:W-:Y:S01]  /*1df0*/  @P5 SYNCS.ARRIVE.TRANS64 RZ, [UR17], R3 ;  /* 0x00000003ffff59a7 */ /* 0x0005e20008000011 */
[----:B------:R-:W-:-:S04]  /*1e00*/  ULOP3.LUT UR8, UR13, 0x2, URZ, 0xfc, !UPT ;  /* 0x000000020d087892 */ /* 0x000fc8000f8efcff */
[----:B------:R-:W-:-:S09]  /*1e10*/  UISETP.NE.AND UP0, UPT, UR8, 0x2, UPT ;  /* 0x000000020800788c */ /* 0x000fd2000bf05270 */
[----:B------:R-:W-:Y:S05]  /*1e20*/  BRA.U UP0, `(.L_x_36) ;  /* 0x0000000100047547 */ /* 0x000fea000b800000 */
[----:B------:R-:W-:Y:S05]  /*1e30*/  BPT.TRAP 0x1 ;  /* 0x000000040000795c */ /* 0x000fea0000300000 */
.L_x_36:
[----:B------:R-:W-:Y:S04]  /*1e40*/  BSSY.RECONVERGENT B0, `(.L_x_37) ;  /* 0x0000003000007945 */ /* 0x000fe80003800200 */
[----:B------:R-:W-:Y:S05]  /*1e50*/  @!P4 BRA `(.L_x_38) ;  /* 0x000000000004c947 */ /* 0x000fea0003800000 */
[----:B------:R-:W-:Y:S05]  /*1e60*/  BPT.TRAP 0x1 ;  /* 0x000000040000795c */ /* 0x000fea0000300000 */
.L_x_38:
[----:B------:R-:W-:Y:S05]  /*1e70*/  BSYNC.RECONVERGENT B0 ;  /* 0x0000000000007941 */ /* 0x000fea0003800200 */
.L_x_37:
        /* <DEDUP_REMOVED lines=9> */
[----:B------:R-:W-:Y:S02]  /*1f10*/  USHF.L.U32 UR18, UR26, 0x6, URZ ;  /* 0x000000061a127899 */ /* 0x000fe400080006ff */
[----:B------:R-:W-:Y:S01]  /*1f20*/  ULOP3.LUT UR17, UR17, 0xfefffff8, URZ, 0xc0, !UPT ;  /* 0xfefffff811117892 */ /* 0x000fe2000f8ec0ff */
[----:B-1----:R-:W-:Y:S01]  /*1f30*/  SHF.L.U32 R2, R15, 0x1f, RZ ;  /* 0x0000001f0f027819 */ /* 0x002fe200000006ff */
[----:B------:R-:W-:Y:S02]  /*1f40*/  UIADD3 UR16, UPT, UPT, UR16, 0x6400, URZ ;  /* 0x0000640010107890 */ /* 0x000fe4000fffe0ff */
[----:B------:R-:W-:Y:S01]  /*1f50*/  UIADD3.X UR33, UPT, UPT, URZ, UR25, URZ, UP1, !UPT ;  /* 0x00000019ff217290 */ /* 0x000fe20008ffe4ff */
[----:B------:R4:W1:Y:S01]  /*1f60*/  SYNCS.PHASECHK.TRANS64.TRYWAIT P0, [UR8+0x50], R2 ;  /* 0x00005002ff0075a7 */ /* 0x0008620008001108 */
[----:B------:R-:W-:-:S02]  /*1f70*/  ULEA UR8, UR34, UR5, 0xc ;  /* 0x0000000522087291 */ /* 0x000fc4000f8e60ff */
[----:B------:R-:W-:Y:S02]  /*1f80*/  UIADD3.X UR31, UPT, UPT, URZ, UR25, URZ, UP0, !UPT ;  /* 0x00000019ff1f7290 */ /* 0x000fe400087fe4ff */
[----:B------:R-:W-:Y:S01]  /*1f90*/  UIADD3 UR8, UPT, UPT, UR8, 0x2e400, URZ ;  /* 0x0002e40008087890 */ /* 0x000fe2000fffe0ff */
[----:B------:R-:W-:Y:S01]  /*1fa0*/  UMOV UR28, 0x0 ;  /* 0x00000000001c7882 */ /* 0x000fe20000000000 */
[----:B------:R-:W-:Y:S01]  /*1fb0*/  UMOV UR29, 0x10000000 ;  /* 0x10000000001d7882 */ /* 0x000fe20000000000 */
[----:B------:R-:W-:Y:S01]  /*1fc0*/  UMOV UR19, UR35 ;  /* 0x0000002300137c82 */ /* 0x000fe20008000000 */
[----:B------:R-:W-:Y:S01]  /*1fd0*/  UMOV UR20, UR36 ;  /* 0x0000002400147c82 */ /* 0x000fe20008000000 */
[----:B------:R-:W-:Y:S01]  /*1fe0*/  UMOV UR12, UR36 ;  /* 0x00000024000c7c82 */ /* 0x000fe20008000000 */
[----:B------:R-:W-:Y:S01]  /*1ff0*/  UMOV UR9, UR17 ;  /* 0x0000001100097c82 */ /* 0x000fe20008000000 */
[----:B------:R-:W-:Y:S01]  /*2000*/  UMOV UR10, UR18 ;  /* 0x00000012000a7c82 */ /* 0x000fe20008000000 */
[----:B------:R4:W-:Y:S01]  /*2010*/  UTMALDG.3D.2CTA [UR16], [UR32], desc[UR28] ;  /* 0x00001c10200075b4 */ /* 0x0009e20008211000 */
[----:B------:R-:W-:Y:S01]  /*2020*/  UIADD3 UR26, UPT, UPT, UR26, 0x1, URZ ;  /* 0x000000011a1a7890 */ /* 0x000fe2000fffe0ff */
[----:B------:R-:W-:-:S03]  /*2030*/  UMOV UR34, UR14 ;  /* 0x0000000e00227c82 */ /* 0x000fc60008000000 */
[----:B------:R-:W-:Y:S01]  /*2040*/  UISETP.NE.AND UP0, UPT, UR26, UR27, UPT ;  /* 0x0000001b1a00728c */ /* 0x000fe2000bf05270 */
[----:B------:R4:W-:Y:S08]  /*2050*/  UTMALDG.3D.2CTA [UR8], [UR30], desc[UR28] ;  /* 0x00001c081e0075b4 */ /* 0x0009f00008211000 */
[----:B----4-:R-:W-:Y:S05]  /*2060*/  BRA.U UP0, `(.L_x_39) ;  /* 0xfffffffd00487547 */ /* 0x010fea000b83ffff */
.L_x_33:
[C---:B-1----:R-:W-:Y:S01]  /*2070*/  LEA R2, R14.reuse, UR5, 0x3 ;  /* 0x000000050e027c11 */ /* 0x042fe2000f8e18ff */
[----:B------:R-:W-:Y:S01]  /*2080*/  NOP ;  /* 0x0000000000007918 */ /* 0x000fe20000000000 */
[----:B--2---:R-:W-:Y:S02]  /*2090*/  SHF.L.U32 R3, R13, 0x1f, RZ ;  /* 0x0000001f0d037819 */ /* 0x004fe400000006ff */
[----:B------:R-:W-:Y:S02]  /*20a0*/  LEA R4, R14, UR5, 0x4 ;  /* 0x000000050e047c11 */ /* 0x000fe4000f8e20ff */
[----:B------:R-:W1:Y:S02]  /*20b0*/  SYNCS.PHASECHK.TRANS64.TRYWAIT P0, [R2+URZ+0xe0], R3 ;  /* 0x0000e003020075a7 */ /* 0x000e6400080011ff */
[----:B-1----:R-:W-:Y:S05]  /*20c0*/  @!P0 BRA `(.L_x_40) ;  /* 0x0000008800488947 */ /* 0x002fea0003800000 */
.L_x_140:
[----:B------:R-:W2:Y:S01]  /*20d0*/  LDS.128 R4, [R4+0x170] ;  /* 0x0001700004047984 */ /* 0x000ea20000000c00 */
[----:B------:R-:W-:Y:S01]  /*20e0*/  ISETP.GE.AND P0, PT, R94, 0x1, PT ;  /* 0x000000015e00780c */ /* 0x000fe20003f06270 */
[----:B-1----:R-:W-:Y:S01]  /*20f0*/  VIADD R2, R2, 0xf0 ;  /* 0x000000f002027836 */ /* 0x002fe20000000000 */
[----:B------:R-:W-:Y:S01]  /*2100*/  @!PT LDS RZ, [RZ] ;  /* 0x00000000fffff984 */ /* 0x000fe20000000800 */
[----:B------:R-:W-:Y:S01]  /*2110*/  @!PT LDS RZ, [RZ] ;  /* 0x00000000fffff984 */ /* 0x000fe20000000800 */
[----:B------:R-:W-:Y:S01]  /*2120*/  @!PT LDS RZ, [RZ] ;  /* 0x00000000fffff984 */ /* 0x000fe20000000800 */
[----:B------:R-:W-:Y:S01]  /*2130*/  @!PT LDS RZ, [RZ] ;  /* 0x00000000fffff984 */ /* 0x000fe20000000800 */
[----:B------:R1:W-:Y:S06]  /*2140*/  MEMBAR.ALL.CTA ;  /* 0x0000000000007992 */ /* 0x0003ec0000008000 */
[----:B-1----:R-:W1:Y:S01]  /*2150*/  FENCE.VIEW.ASYNC.S ;  /* 0x00000000000073c6 */ /* 0x002e620000000000 */
[----:B------:R-:W-:-:S04]  /*2160*/  PRMT R2, RZ, 0x654, R2 ;  /* 0x00000654ff027816 */ /* 0x000fc80000000002 */
[----:B-1----:R1:W-:Y:S01]  /*2170*/  SYNCS.ARRIVE.TRANS64.RED.A1T0 RZ, [R2+URZ], RZ ;  /* 0x000000ff02ff79a7 */ /* 0x0023e200081004ff */
[----:B--2---:R-:W-:-:S13]  /*2180*/  LOP3.LUT P2, RZ, R6, 0x1, RZ, 0xc0, !PT ;  /* 0x0000000106ff7812 */ /* 0x004fda000784c0ff */
[----:B------:R-:W-:Y:S01]  /*2190*/  @P2 SHF.R.U32.HI R3, RZ, 0x10, R5 ;  /* 0x00000010ff032819 */ /* 0x000fe20000011605 */
[----:B------:R-:W-:Y:S01]  /*21a0*/  VOTEU.ANY UP0, P2 ;  /* 0x0000000000ff7886 */ /* 0x000fe20001000100 */
[----:B------:R-:W-:Y:S02]  /*21b0*/  @P2 MOV R11, R4 ;  /* 0x00000004000b2202 */ /* 0x000fe40000000f00 */
[----:B------:R-:W-:Y:S02]  /*21c0*/  @P2 R2UR.BROADCAST UR8, R3 ;  /* 0x00000000030822ca */ /* 0x000fe400008e0000 */
[----:B------:R-:W-:-:S11]  /*21d0*/  @P2 LOP3.LUT R8, R5, 0xffff, RZ, 0xc0, !PT ;  /* 0x0000ffff05082812 */ /* 0x000fd600078ec0ff */
[----:B------:R-:W-:Y:S01]  /*21e0*/  @UP0 UMOV UR36, UR8 ;  /* 0x0000000800240c82 */ /* 0x000fe20008000000 */
[----:B-1----:R-:W-:Y:S05]  /*21f0*/  @!P0 BRA `(.L_x_41) ;  /* 0x0000000000b88947 */ /* 0x002fea0003800000 */
[----:B------:R-:W3:Y:S01]  /*2200*/  LDC.64 R4, c[0x0][0xb18] ;  /* 0x0002c600ff047b82 */ /* 0x000ee20000000a00 */
[----:B------:R-:W-:-:S07]  /*2210*/  ISETP.NE.AND P3, PT, R94, 0x1, PT ;  /* 0x000000015e00780c */ /* 0x000fce0003f65270 */
[----:B------:R-:W1:Y:S08]  /*2220*/  LDC.64 R6, c[0x0][0xb10] ;  /* 0x0002c400ff067b82 */ /* 0x000e700000000a00 */
[----:B------:R-:W2:Y:S08]  /*2230*/  LDC R18, c[0x0][0xb20] ;  /* 0x0002c800ff127b82 */ /* 0x000eb00000000800 */
[----:B------:R-:W4:Y:S01]  /*2240*/  LDC R20, c[0x0][0xb0c] ;  /* 0x0002c300ff147b82 */ /* 0x000f220000000800 */
[----:B---3--:R-:W-:Y:S01]  /*2250*/  IMAD.HI.U32 R19, R0, R5, RZ ;  /* 0x0000000500137227 */ /* 0x008fe200078e00ff */
[----:B------:R-:W-:-:S03]  /*2260*/  ISETP.NE.AND P0, PT, R4, 0x1, PT ;  /* 0x000000010400780c */ /* 0x000fc60003f05270 */
[----:B------:R-:W-:-:S03]  /*2270*/  IMAD.HI.U32 R5, R8, R5, RZ ;  /* 0x0000000508057227 */ /* 0x000fc600078e00ff */
[----:B------:R-:W3:Y:S01]  /*2280*/  LDC.64 R2, c[0x0][0xb28] ;  /* 0x0002ca00ff027b82 */ /* 0x000ee20000000a00 */
[----:B-1----:R-:W-:-:S04]  /*2290*/  IMAD.HI.U32 R22, R9, R6, RZ ;  /* 0x0000000609167227 */ /* 0x002fc800078e00ff */
[----:B------:R-:W-:Y:S01]  /*22a0*/  IMAD.HI.U32 R24, R11, R6, RZ ;  /* 0x000000060b187227 */ /* 0x000fe200078e00ff */
[----:B------:R-:W-:Y:S02]  /*22b0*/  SHF.R.U32.HI R22, RZ, R7, R22 ;  /* 0x00000007ff167219 */ /* 0x000fe40000011616 */
[-C--:B--2---:R-:W-:Y:S02]  /*22c0*/  SHF.R.U32.HI R19, RZ, R18.reuse, R19 ;  /* 0x00000012ff137219 */ /* 0x084fe40000011613 */
[----:B------:R-:W-:Y:S02]  /*22d0*/  SHF.R.U32.HI R5, RZ, R18, R5 ;  /* 0x00000012ff057219 */ /* 0x000fe40000011605 */
[----:B------:R-:W-:Y:S02]  /*22e0*/  SEL R19, R0, R19, !P0 ;  /* 0x0000001300137207 */ /* 0x000fe40004000000 */
[----:B------:R-:W-:Y:S02]  /*22f0*/  SHF.R.U32.HI R24, RZ, R7, R24 ;  /* 0x00000007ff187219 */ /* 0x000fe40000011618 */
[----:B----4-:R-:W-:-:S02]  /*2300*/  ISETP.NE.AND P1, PT, R20, 0x1, PT ;  /* 0x000000011400780c */ /* 0x010fc40003f25270 */
[----:B------:R-:W-:Y:S02]  /*2310*/  SEL R5, R8, R5, !P0 ;  /* 0x0000000508057207 */ /* 0x000fe40004000000 */
[----:B------:R-:W-:Y:S02]  /*2320*/  SEL R21, R9, R22, !P1 ;  /* 0x0000001609157207 */ /* 0x000fe40004800000 */
[----:B------:R-:W-:Y:S01]  /*2330*/  SEL R7, R11, R24, !P1 ;  /* 0x000000180b077207 */ /* 0x000fe20004800000 */
[----:B---3--:R-:W-:-:S04]  /*2340*/  IMAD.HI.U32 R22, R19, R2, RZ ;  /* 0x0000000213167227 */ /* 0x008fc800078e00ff */
[----:B------:R-:W-:Y:S01]  /*2350*/  IMAD.HI.U32 R6, R21, R2, RZ ;  /* 0x0000000215067227 */ /* 0x000fe200078e00ff */
[----:B------:R-:W-:-:S04]  /*2360*/  @P3 SHF.R.U32.HI R19, RZ, R3, R22 ;  /* 0x00000003ff133219 */ /* 0x000fc80000011616 */
[----:B------:R-:W-:Y:S01]  /*2370*/  @P3 SHF.R.U32.HI R21, RZ, R3, R6 ;  /* 0x00000003ff153219 */ /* 0x000fe20000011606 */
[----:B------:R-:W-:-:S04]  /*2380*/  IMAD R19, R94, R19, RZ ;  /* 0x000000135e137224 */ /* 0x000fc800078e02ff */
[----:B------:R-:W-:Y:S01]  /*2390*/  IMAD R6, R94, R21, RZ ;  /* 0x000000155e067224 */ /* 0x000fe200078e02ff */
[C---:B------:R-:W-:Y:S02]  /*23a0*/  ISETP.GE.AND P0, PT, R5.reuse, R19, PT ;  /* 0x000000130500720c */ /* 0x040fe40003f06270 */
[----:B------:R-:W-:Y:S02]  /*23b0*/  IADD3 R19, PT, PT, -R5, RZ, RZ ;  /* 0x000000ff05137210 */ /* 0x000fe40007ffe1ff */
[----:B------:R-:W-:Y:S01]  /*23c0*/  ISETP.GE.OR P0, PT, R7, R6, P0 ;  /* 0x000000060700720c */ /* 0x000fe20000706670 */
[----:B------:R-:W-:-:S04]  /*23d0*/  IMAD.HI.U32 R6, R5, R2, RZ ;  /* 0x0000000205067227 */ /* 0x000fc800078e00ff */
[----:B------:R-:W-:Y:S01]  /*23e0*/  IMAD R8, R4, R19, R8 ;  /* 0x0000001304087224 */ /* 0x000fe200078e0208 */
[----:B------:R-:W-:-:S04]  /*23f0*/  SHF.R.U32.HI R6, RZ, R3, R6 ;  /* 0x00000003ff067219 */ /* 0x000fc80000011606 */
[----:B------:R-:W-:-:S03]  /*2400*/  SEL R6, R5, R6, !P3 ;  /* 0x0000000605067207 */ /* 0x000fc60005800000 */
[----:B------:R-:W-:-:S04]  /*2410*/  @!P0 IMAD.HI.U32 R18, R7, R2, RZ ;  /* 0x0000000207128227 */ /* 0x000fc800078e00ff */
[----:B------:R-:W-:Y:S01]  /*2420*/  IMAD.MOV R2, RZ, RZ, -R6 ;  /* 0x000000ffff027224 */ /* 0x000fe200078e0a06 */
[----:B------:R-:W-:-:S03]  /*2430*/  @!P0 SHF.R.U32.HI R18, RZ, R3, R18 ;  /* 0x00000003ff128219 */ /* 0x000fc60000011612 */
[----:B------:R-:W-:Y:S01]  /*2440*/  IMAD R2, R94, R2, R5 ;  /* 0x000000025e027224 */ /* 0x000fe200078e0205 */
        /* <DEDUP_REMOVED lines=9> */
.L_x_41:
[----:B------:R-:W1:Y:S02]  /*24e0*/  LDCU UR8, c[0x0][0xb30] ;  /* 0x00016600ff0877ac */ /* 0x000e640008000800 */
[----:B-1----:R-:W-:-:S09]  /*24f0*/  UISETP.NE.AND UP0, UPT, UR8, 0x1, UPT ;  /* 0x000000010800788c */ /* 0x002fd2000bf05270 */
[----:B------:R-:W-:Y:S05]  /*2500*/  BRA.U UP0, `(.L_x_42) ;  /* 0x0000000100407547 */ /* 0x000fea000b800000 */
[----:B------:R-:W1:Y:S08]  /*2510*/  LDC.64 R4, c[0x0][0xb10] ;  /* 0x0002c400ff047b82 */ /* 0x000e700000000a00 */
[----:B------:R-:W2:Y:S08]  /*2520*/  LDC.64 R2, c[0x0][0xb18] ;  /* 0x0002c600ff027b82 */ /* 0x000eb00000000a00 */
[----:B------:R-:W4:Y:S08]  /*2530*/  LDC R6, c[0x0][0xb20] ;  /* 0x0002c800ff067b82 */ /* 0x000f300000000800 */
[----:B------:R-:W3:Y:S01]  /*2540*/  LDC R18, c[0x0][0xb0c] ;  /* 0x0002c300ff127b82 */ /* 0x000ee20000000800 */
[----:B-1----:R-:W-:-:S05]  /*2550*/  IMAD.HI.U32 R4, R11, R4, RZ ;  /* 0x000000040b047227 */ /* 0x002fca00078e00ff */
[----:B------:R-:W-:Y:S01]  /*2560*/  SHF.R.U32.HI R4, RZ, R5, R4 ;  /* 0x00000005ff047219 */ /* 0x000fe20000011604 */
[----:B--2---:R-:W-:Y:S01]  /*2570*/  IMAD.HI.U32 R3, R8, R3, RZ ;  /* 0x0000000308037227 */ /* 0x004fe200078e00ff */
[----:B------:R-:W-:-:S04]  /*2580*/  ISETP.NE.AND P0, PT, R2, 0x1, PT ;  /* 0x000000010200780c */ /* 0x000fc80003f05270 */
[----:B----4-:R-:W-:-:S04]  /*2590*/  SHF.R.U32.HI R3, RZ, R6, R3 ;  /* 0x00000006ff037219 */ /* 0x010fc80000011603 */
[----:B------:R-:W-:Y:S02]  /*25a0*/  SEL R3, R8, R3, !P0 ;  /* 0x0000000308037207 */ /* 0x000fe40004000000 */
[----:B---3--:R-:W-:-:S04]  /*25b0*/  ISETP.NE.AND P1, PT, R18, 0x1, PT ;  /* 0x000000011200780c */ /* 0x008fc80003f25270 */
[----:B------:R-:W-:-:S05]  /*25c0*/  SEL R4, R11, R4, !P1 ;  /* 0x000000040b047207 */ /* 0x000fca0004800000 */
[----:B------:R-:W-:Y:S02]  /*25d0*/  IMAD.IADD R5, R3, 0x1, -R4 ;  /* 0x0000000103057824 */ /* 0x000fe400078e0a04 */
[----:B------:R-:W-:Y:S02]  /*25e0*/  IMAD.IADD R3, R4, 0x1, -R3 ;  /* 0x0000000104037824 */ /* 0x000fe400078e0a03 */
[----:B------:R-:W-:Y:S02]  /*25f0*/  IMAD R11, R5, R18, R11 ;  /* 0x00000012050b7224 */ /* 0x000fe400078e020b */
[----:B------:R-:W-:-:S07]  /*2600*/  IMAD R8, R3, R2, R8 ;  /* 0x0000000203087224 */ /* 0x000fce00078e0208 */
.L_x_42:
[----:B------:R-:W-:Y:S01]  /*2610*/  VIADD R14, R14, 0x1 ;  /* 0x000000010e0e7836 */ /* 0x000fe20000000000 */
[----:B------:R-:W-:Y:S01]  /*2620*/  UPLOP3.LUT UP5, UPT, UPT, UPT, UPT, 0x80, 0x8 ;  /* 0x000000000008789c */ /* 0x000fe20003faf070 */
[----:B------:R-:W-:Y:S02]  /*2630*/  IMAD.IADD R19, R11, 0x1, R120 ;  /* 0x000000010b137824 */ /* 0x000fe400078e0278 */
[----:B------:R-:W-:Y:S01]  /*2640*/  IMAD.IADD R18, R8, 0x1, R67 ;  /* 0x0000000108127824 */ /* 0x000fe200078e0243 */
[----:B------:R-:W-:-:S04]  /*2650*/  ISETP.NE.AND P0, PT, R14, 0x2, PT ;  /* 0x000000020e00780c */ /* 0x000fc80003f05270 */
[----:B------:R-:W-:Y:S02]  /*2660*/  SEL R2, RZ, 0x1, P0 ;  /* 0x00000001ff027807 */ /* 0x000fe40000000000 */
[----:B------:R-:W-:Y:S02]  /*2670*/  SEL R14, R14, RZ, P0 ;  /* 0x000000ff0e0e7207 */ /* 0x000fe40000000000 */
[----:B------:R-:W-:Y:S01]  /*2680*/  LOP3.LUT R13, R13, R2, RZ, 0x3c, !PT ;  /* 0x000000020d0d7212 */ /* 0x000fe200078e3cff */
[----:B------:R-:W-:Y:S06]  /*2690*/  @P2 BRA `(.L_x_43) ;  /* 0xfffffff000542947 */ /* 0x000fec000383ffff */
[----:B------:R-:W-:Y:S01]  /*26a0*/  UIADD3 UR5, UPT, UPT, UR5, 0x50, URZ ;  /* 0x0000005005057890 */ /* 0x000fe2000fffe0ff */
[----:B------:R-:W-:-:S03]  /*26b0*/  SHF.L.U32 R3, R15, 0x1f, RZ ;  /* 0x0000001f0f037819 */ /* 0x000fc600000006ff */
[----:B------:R-:W-:-:S09]  /*26c0*/  ULEA UR4, UR14, UR5, 0x3 ;  /* 0x000000050e047291 */ /* 0x000fd2000f8e18ff */
[----:B------:R-:W1:Y:S02]  /*26d0*/  SYNCS.PHASECHK.TRANS64.TRYWAIT P0, [UR4], R3 ;  /* 0x00000003ff0075a7 */ /* 0x000e640008001104 */
[----:B-1----:R-:W-:Y:S05]  /*26e0*/  @!P0 BRA `(.L_x_44) ;  /* 0x0000008000d48947 */ /* 0x002fea0003800000 */
.L_x_142:
[----:B------:R-:W-:-:S04]  /*26f0*/  UIADD3 UR6, UPT, UPT, UR14, 0x1, URZ ;  /* 0x000000010e067890 */ /* 0x000fc8000fffe0ff */
[----:B------:R-:W-:-:S04]  /*2700*/  UISETP.NE.AND UP0, UPT, UR6, 0xa, UPT ;  /* 0x0000000a0600788c */ /* 0x000fc8000bf05270 */
[----:B------:R-:W-:Y:S02]  /*2710*/  USEL UR7, URZ, 0x1, UP0 ;  /* 0x00000001ff077887 */ /* 0x000fe40008000000 */
[----:B------:R-:W-:-:S04]  /*2720*/  USEL UR6, UR6, URZ, UP0 ;  /* 0x000000ff06067287 */ /* 0x000fc80008000000 */
[----:B------:R-:W-:Y:S01]  /*2730*/  ULEA UR4, UR6, UR5, 0x3 ;  /* 0x0000000506047291 */ /* 0x000fe2000f8e18ff */
[----:B------:R-:W-:-:S04]  /*2740*/  LOP3.LUT R2, R15, UR7, RZ, 0x3c, !PT ;  /* 0x000000070f027c12 */ /* 0x000fc8000f8e3cff */
[----:B-1----:R-:W-:-:S04]  /*2750*/  SHF.L.U32 R3, R2, 0x1f, RZ ;  /* 0x0000001f02037819 */ /* 0x002fc800000006ff */
[----:B------:R-:W1:Y:S02]  /*2760*/  SYNCS.PHASECHK.TRANS64.TRYWAIT P0, [UR4], R3 ;  /* 0x00000003ff0075a7 */ /* 0x000e640008001104 */
[----:B-1----:R-:W-:Y:S05]  /*2770*/  @!P0 BRA `(.L_x_45) ;  /* 0x0000008000c88947 */ /* 0x002fea0003800000 */
.L_x_144:
        /* <DEDUP_REMOVED lines=9> */
.L_x_146:
        /* <DEDUP_REMOVED lines=9> */
.L_x_148:
        /* <DEDUP_REMOVED lines=9> */
.L_x_150:
        /* <DEDUP_REMOVED lines=9> */
.L_x_152:
        /* <DEDUP_REMOVED lines=9> */
.L_x_154:
        /* <DEDUP_REMOVED lines=9> */
.L_x_156:
        /* <DEDUP_REMOVED lines=9> */
.L_x_158:
[----:B------:R-:W-:-:S04]  /*2b70*/  UIADD3 UR6, UPT, UPT, UR6, 0x1, URZ ;  /* 0x0000000106067890 */ /* 0x000fc8000fffe0ff */
[----:B------:R-:W-:-:S04]  /*2b80*/  UISETP.NE.AND UP0, UPT, UR6, 0xa, UPT ;  /* 0x0000000a0600788c */ /* 0x000fc8000bf05270 */
[----:B------:R-:W-:Y:S02]  /*2b90*/  USEL UR4, URZ, 0x1, UP0 ;  /* 0x00000001ff047887 */ /* 0x000fe40008000000 */
[----:B------:R-:W-:-:S04]  /*2ba0*/  USEL UR6, UR6, URZ, UP0 ;  /* 0x000000ff06067287 */ /* 0x000fc80008000000 */
[----:B------:R-:W-:Y:S01]  /*2bb0*/  ULEA UR6, UR6, UR5, 0x3 ;  /* 0x0000000506067291 */ /* 0x000fe2000f8e18ff */
[----:B-1----:R-:W-:-:S04]  /*2bc0*/  LOP3.LUT R3, R2, UR4, RZ, 0x3c, !PT ;  /* 0x0000000402037c12 */ /* 0x002fc8000f8e3cff */
[----:B------:R-:W-:Y:S01]  /*2bd0*/  SHF.L.U32 R3, R3, 0x1f, RZ ;  /* 0x0000001f03037819 */ /* 0x000fe200000006ff */
[----:B---3--:R-:W-:-:S07]  /*2be0*/  IMAD.U32 R0, RZ, RZ, UR6 ;  /* 0x00000006ff007e24 */ /* 0x008fce000f8e00ff */
.L_x_53:
[----:B-1----:R1:W2:Y:S02]  /*2bf0*/  SYNCS.PHASECHK.TRANS64.TRYWAIT P0, [R0+URZ], R3 ;  /* 0x00000003000075a7 */ /* 0x0022a400080011ff */
[----:B--2---:R-:W-:Y:S05]  /*2c00*/  @!P0 NANOSLEEP.SYNCS 0x989680 ;  /* 0x009896800000895d */ /* 0x004fea0003900000 */
[----:B------:R-:W2:Y:S02]  /*2c10*/  @!P0 SYNCS.PHASECHK.TRANS64 P0, [R0+URZ], R3 ;  /* 0x00000003000085a7 */ /* 0x000ea400080010ff */
[----:B--2---:R-:W-:Y:S05]  /*2c20*/  @P0 EXIT ;  /* 0x000000000000094d */ /* 0x004fea0003800000 */
[----:B------:R-:W-:Y:S05]  /*2c30*/  BRA `(.L_x_53) ;  /* 0xfffffffc00ec7947 */ /* 0x000fea000383ffff */
.L_x_23:
[----:B------:R-:W-:-:S04]  /*2c40*/  UISETP.NE.AND UP1, UPT, UR4, URZ, UPT ;  /* 0x000000ff0400728c */ /* 0x000fc8000bf25270 */
[----:B------:R-:W-:-:S09]  /*2c50*/  UISETP.NE.OR UP1, UPT, UR7, 0x1, UP1 ;  /* 0x000000010700788c */ /* 0x000fd20008f25670 */
[----:B------:R-:W-:Y:S05]  /*2c60*/  BRA.U UP1, `(.L_x_54) ;  /* 0x00000005014c7547 */ /* 0x000fea000b800000 */
[----:B------:R-:W-:Y:S01]  /*2c70*/  HFMA2 R11, -RZ, RZ, 0, 0 ;  /* 0x00000000ff0b7431 */ /* 0x000fe200000001ff */
[----:B------:R-:W-:Y:S01]  /*2c80*/  ISETP.GE.U32.AND P2, PT, R10, 0x2, PT ;  /* 0x000000020a00780c */ /* 0x000fe20003f46070 */
[----:B------:R-:W-:Y:S01]  /*2c90*/  IMAD.MOV.U32 R12, RZ, RZ, 0x1 ;  /* 0x00000001ff0c7424 */ /* 0x000fe200078e00ff */
[----:B------:R-:W-:Y:S01]  /*2ca0*/  CS2R R8, SRZ ;  /* 0x0000000000087805 */ /* 0x000fe2000001ff00 */
[----:B------:R-:W-:Y:S01]  /*2cb0*/  IMAD.MOV.U32 R3, RZ, RZ, RZ ;  /* 0x000000ffff037224 */ /* 0x000fe200078e00ff */
[----:B------:R-:W-:Y:S01]  /*2cc0*/  UMOV UR6, 0x400 ;  /* 0x0000040000067882 */ /* 0x000fe20000000000 */
[----:B------:R-:W-:Y:S01]  /*2cd0*/  UMOV UR7, URZ ;  /* 0x000000ff00077c82 */ /* 0x000fe20008000000 */
[----:B------:R-:W-:-:S12]  /*2ce0*/  ULEA UR6, UR4, UR6, 0x18 ;  /* 0x0000000604067291 */ /* 0x000fd8000f8ec0ff */
.L_x_58:
[----:B------:R-:W-:Y:S02]  /*2cf0*/  LEA R0, R3, UR6, 0x3 ;  /* 0x0000000603007c11 */ /* 0x000fe4000f8e18ff */
[----:B------:R-:W-:-:S03]  /*2d00*/  SHF.L.U32 R5, R8, 0x1f, RZ ;  /* 0x0000001f08057819 */ /* 0x000fc600000006ff */
[----:B------:R-:W-:Y:S01]  /*2d10*/  VIADD R4, R0, 0x150 ;  /* 0x0000015000047836 */ /* 0x000fe20000000000 */
[----:B------:R-:W1:Y:S02]  /*2d20*/  SYNCS.PHASECHK.TRANS64.TRYWAIT P0, [R0+URZ+0x140], R5 ;  /* 0x00014005000075a7 */ /* 0x000e6400080011ff */
[----:B-1----:R-:W-:Y:S05]  /*2d30*/  @!P0 BRA `(.L_x_55) ;  /* 0x0000008000188947 */ /* 0x002fea0003800000 */
.L_x_159:
[----:B------:R-:W-:Y:S01]  /*2d40*/  ULEA UR5, UR7, UR6, 0x3 ;  /* 0x0000000607057291 */ /* 0x000fe2000f8e18ff */
[----:B------:R-:W-:Y:S01]  /*2d50*/  PRMT R4, RZ, 0x654, R4 ;  /* 0x00000654ff047816 */ /* 0x000fe20000000004 */
[----:B-1----:R-:W-:Y:S01]  /*2d60*/  @!P2 IMAD.MOV.U32 R5, RZ, RZ, 0x10 ;  /* 0x00000010ff05a424 */ /* 0x002fe200078e00ff */
[----:B------:R-:W-:Y:S01]  /*2d70*/  SHF.L.U32 R7, R12, 0x1f, RZ ;  /* 0x0000001f0c077819 */ /* 0x000fe200000006ff */
[----:B------:R-:W-:Y:S01]  /*2d80*/  UIADD3 UR4, UPT, UPT, UR5, 0xe0, URZ ;  /* 0x000000e005047890 */ /* 0x000fe2000fffe0ff */
[----:B------:R1:W-:Y:S05]  /*2d90*/  SYNCS.ARRIVE.TRANS64.RED.A1T0 RZ, [R4+URZ], RZ ;  /* 0x000000ff04ff79a7 */ /* 0x0003ea00081004ff */
[----:B------:R-:W-:Y:S01]  /*2da0*/  IMAD.U32 R13, RZ, RZ, UR4 ;  /* 0x00000004ff0d7e24 */ /* 0x000fe2000f8e00ff */
[----:B------:R-:W2:Y:S04]  /*2db0*/  SYNCS.PHASECHK.TRANS64.TRYWAIT P0, [UR5+0xf0], R7 ;  /* 0x0000f007ff0075a7 */ /* 0x000ea80008001105 */
[----:B------:R-:W-:Y:S01]  /*2dc0*/  PRMT R13, R10, 0x654, R13 ;  /* 0x000006540a0d7816 */ /* 0x000fe2000000000d */
[----:B-12---:R-:W-:Y:S06]  /*2dd0*/  @!P0 BRA `(.L_x_56) ;  /* 0x0000008000048947 */ /* 0x006fec0003800000 */
.L_x_161:
[----:B------:R-:W-:Y:S01]  /*2de0*/  ULEA UR4, UR7, UR6, 0x4 ;  /* 0x0000000607047291 */ /* 0x000fe2000f8e20ff */
[----:B------:R-:W-:Y:S01]  /*2df0*/  SEL R2, R13, R2, !P2 ;  /* 0x000000020d027207 */ /* 0x000fe20005000000 */
[----:B------:R-:W-:Y:S01]  /*2e00*/  UIADD3 UR5, UPT, UPT, UR5, 0xe0, URZ ;  /* 0x000000e005057890 */ /* 0x000fe2000fffe0ff */
[----:B-1----:R-:W-:Y:S01]  /*2e10*/  LEA R0, R11, UR6, 0x3 ;  /* 0x000000060b007c11 */ /* 0x002fe2000f8e18ff */
[----:B------:R-:W-:Y:S01]  /*2e20*/  UIADD3 UR4, UPT, UPT, UR4, 0x170, URZ ;  /* 0x0000017004047890 */ /* 0x000fe2000fffe0ff */
[----:B------:R1:W-:Y:S01]  /*2e30*/  @!P2 SYNCS.ARRIVE.TRANS64.RED RZ, [R2+URZ], R5 ;  /* 0x0000000502ffa9a7 */ /* 0x0003e200080004ff */
[----:B------:R-:W-:Y:S01]  /*2e40*/  UIADD3 UR7, UPT, UPT, UR7, 0x1, URZ ;  /* 0x0000000107077890 */ /* 0x000fe2000fffe0ff */
[----:B------:R-:W-:-:S03]  /*2e50*/  VIADD R3, R3, 0x1 ;  /* 0x0000000103037836 */ /* 0x000fc60000000000 */
[----:B------:R-:W-:Y:S02]  /*2e60*/  UISETP.NE.AND UP0, UPT, UR7, 0x2, UPT ;  /* 0x000000020700788c */ /* 0x000fe4000bf05270 */
[----:B------:R-:W-:Y:S01]  /*2e70*/  ISETP.NE.AND P0, PT, R3, 0x2, PT ;  /* 0x000000020300780c */ /* 0x000fe20003f05270 */
[----:B------:R-:W-:Y:S06]  /*2e80*/  UGETNEXTWORKID.BROADCAST [UR4], [UR5] ;  /* 0x00000000040073ca */ /* 0x000fec0008000100 */
[----:B------:R-:W-:Y:S02]  /*2e90*/  USEL UR4, URZ, 0x1, UP0 ;  /* 0x00000001ff047887 */ /* 0x000fe40008000000 */
[----:B------:R-:W-:-:S04]  /*2ea0*/  USEL UR7, UR7, URZ, UP0 ;  /* 0x000000ff07077287 */ /* 0x000fc80008000000 */
[----:B------:R-:W-:Y:S02]  /*2eb0*/  LOP3.LUT R12, R12, UR4, RZ, 0x3c, !PT ;  /* 0x000000040c0c7c12 */ /* 0x000fe4000f8e3cff */
[----:B-1----:R-:W-:-:S04]  /*2ec0*/  SHF.L.U32 R5, R9, 0x1f, RZ ;  /* 0x0000001f09057819 */ /* 0x002fc800000006ff */
[----:B------:R-:W1:Y:S02]  /*2ed0*/  SYNCS.PHASECHK.TRANS64.TRYWAIT P1, [R0+URZ+0xe0], R5 ;  /* 0x0000e005000075a7 */ /* 0x000e6400080211ff */
[----:B-1----:R-:W-:Y:S05]  /*2ee0*/  @!P1 BRA `(.L_x_57) ;  /* 0x0000007c00d89947 */ /* 0x002fea0003800000 */
.L_x_162:
[----:B------:R-:W-:Y:S01]  /*2ef0*/  LEA R4, R11, UR6, 0x4 ;  /* 0x000000060b047c11 */ /* 0x000fe2000f8e20ff */
[----:B-1----:R-:W-:Y:S01]  /*2f00*/  VIADD R0, R0, 0xf0 ;  /* 0x000000f000007836 */ /* 0x002fe20000000000 */
[----:B------:R-:W-:Y:S01]  /*2f10*/  SEL R3, R3, RZ, P0 ;  /* 0x000000ff03037207 */ /* 0x000fe20000000000 */
[----:B------:R-:W-:-:S03]  /*2f20*/  VIADD R11, R11, 0x1 ;  /* 0x000000010b0b7836 */ /* 0x000fc60000000000 */
[----:B------:R-:W1:Y:S01]  /*2f30*/  LDS.128 R4, [R4+0x170] ;  /* 0x0001700004047984 */ /* 0x000e620000000c00 */
[----:B------:R-:W-:Y:S02]  /*2f40*/  PRMT R0, RZ, 0x654, R0 ;  /* 0x00000654ff007816 */ /* 0x000fe40000000000 */
[C---:B------:R-:W-:Y:S01]  /*2f50*/  ISETP.NE.AND P1, PT, R11.reuse, 0x2, PT ;  /* 0x000000020b00780c */ /* 0x040fe20003f25270 */
[----:B------:R-:W-:Y:S01]  /*2f60*/  @!PT LDS RZ, [RZ] ;  /* 0x00000000fffff984 */ /* 0x000fe20000000800 */
[----:B------:R-:W-:Y:S01]  /*2f70*/  @!PT LDS RZ, [RZ] ;  /* 0x00000000fffff984 */ /* 0x000fe20000000800 */
[----:B------:R-:W-:Y:S01]  /*2f80*/  @!PT LDS RZ, [RZ] ;  /* 0x00000000fffff984 */ /* 0x000fe20000000800 */
[----:B------:R-:W-:Y:S01]  /*2f90*/  @!PT LDS RZ, [RZ] ;  /* 0x00000000fffff984 */ /* 0x000fe20000000800 */
[----:B------:R2:W-:Y:S06]  /*2fa0*/  MEMBAR.ALL.CTA ;  /* 0x0000000000007992 */ /* 0x0005ec0000008000 */
[----:B--2---:R-:W2:Y:S01]  /*2fb0*/  FENCE.VIEW.ASYNC.S ;  /* 0x00000000000073c6 */ /* 0x004ea20000000000 */
[----:B------:R-:W-:Y:S01]  /*2fc0*/  SEL R11, R11, RZ, P1 ;  /* 0x000000ff0b0b7207 */ /* 0x000fe20000800000 */
[----:B--2---:R2:W-:Y:S01]  /*2fd0*/  SYNCS.ARRIVE.TRANS64.RED.A1T0 RZ, [R0+URZ], RZ ;  /* 0x000000ff00ff79a7 */ /* 0x0045e200081004ff */
[----:B-1----:R-:W-:-:S02]  /*2fe0*/  LOP3.LUT P3, RZ, R6, 0x1, RZ, 0xc0, !PT ;  /* 0x0000000106ff7812 */ /* 0x002fc4000786c0ff */
[----:B------:R-:W-:-:S04]  /*2ff0*/  SEL R5, RZ, 0x1, P0 ;  /* 0x00000001ff057807 */ /* 0x000fc80000000000 */
[----:B------:R-:W-:Y:S02]  /*3000*/  LOP3.LUT R8, R8, R5, RZ, 0x3c, !PT ;  /* 0x0000000508087212 */ /* 0x000fe400078e3cff */
[----:B--2---:R-:W-:-:S04]  /*3010*/  SEL R0, RZ, 0x1, P1 ;  /* 0x00000001ff007807 */ /* 0x004fc80000800000 */
[----:B------:R-:W-:Y:S01]  /*3020*/  LOP3.LUT R9, R9, R0, RZ, 0x3c, !PT ;  /* 0x0000000009097212 */ /* 0x000fe200078e3cff */
[----:B------:R-:W-:Y:S06]  /*3030*/  @P3 BRA `(.L_x_58) ;  /* 0xfffffffc002c3947 */ /* 0x000fec000383ffff */
[----:B------:R-:W-:Y:S01]  /*3040*/  ULEA UR5, UR7, UR6, 0x3 ;  /* 0x0000000607057291 */ /* 0x000fe2000f8e18ff */
[----:B------:R-:W-:-:S08]  /*3050*/  SHF.L.U32 R3, R12, 0x1f, RZ ;  /* 0x0000001f0c037819 */ /* 0x000fd000000006ff */
[----:B------:R-:W1:Y:S02]  /*3060*/  SYNCS.PHASECHK.TRANS64 P0, [UR5+0xf0], R3 ;  /* 0x0000f003ff0075a7 */ /* 0x000e640008001005 */
[----:B-1----:R-:W-:Y:S05]  /*3070*/  @P0 BRA `(.L_x_59) ;  /* 0x0000000000080947 */ /* 0x002fea0003800000 */
[----:B------:R-:W1:Y:S02]  /*3080*/  SYNCS.PHASECHK.TRANS64.TRYWAIT P0, [UR5+0xf0], R3 ;  /* 0x0000f003ff0075a7 */ /* 0x000e640008001105 */
[----:B-1----:R-:W-:Y:S05]  /*3090*/  @!P0 BRA `(.L_x_60) ;  /* 0x0000007c00808947 */ /* 0x002fea0003800000 */
.L_x_59:
[----:B------:R-:W-:-:S04]  /*30a0*/  UIADD3 UR4, UPT, UPT, UR7, 0x1, URZ ;  /* 0x0000000107047890 */ /* 0x000fc8000fffe0ff */
[----:B------:R-:W-:-:S04]  /*30b0*/  UISETP.NE.AND UP0, UPT, UR4, 0x2, UPT ;  /* 0x000000020400788c */ /* 0x000fc8000bf05270 */
[----:B------:R-:W-:Y:S02]  /*30c0*/  USEL UR8, URZ, 0x1, UP0 ;  /* 0x00000001ff087887 */ /* 0x000fe40008000000 */
[----:B------:R-:W-:-:S04]  /*30d0*/  USEL UR4, UR4, URZ, UP0 ;  /* 0x000000ff04047287 */ /* 0x000fc80008000000 */
[----:B------:R-:W-:Y:S01]  /*30e0*/  ULEA UR4, UR4, UR6, 0x3 ;  /* 0x0000000604047291 */ /* 0x000fe2000f8e18ff */
[----:B-1----:R-:W-:-:S04]  /*30f0*/  LOP3.LUT R3, R12, UR8, RZ, 0x3c, !PT ;  /* 0x000000080c037c12 */ /* 0x002fc8000f8e3cff */
[----:B------:R-:W-:-:S04]  /*3100*/  SHF.L.U32 R0, R3, 0x1f, RZ ;  /* 0x0000001f03007819 */ /* 0x000fc800000006ff */
[----:B------:R-:W1:Y:S02]  /*3110*/  SYNCS.PHASECHK.TRANS64 P0, [UR4+0xf0], R0 ;  /* 0x0000f000ff0075a7 */ /* 0x000e640008001004 */
[----:B-1----:R-:W-:Y:S05]  /*3120*/  @P0 EXIT ;  /* 0x000000000000094d */ /* 0x002fea0003800000 */
[----:B------:R-:W-:Y:S02]  /*3130*/  SHF.L.U32 R3, R3, 0x1f, RZ ;  /* 0x0000001f03037819 */ /* 0x000fe400000006ff */
[----:B------:R-:W-:-:S07]  /*3140*/  MOV R0, UR4 ;  /* 0x0000000400007c02 */ /* 0x000fce0008000f00 */
.L_x_61:
[----:B-1----:R1:W2:Y:S02]  /*3150*/  SYNCS.PHASECHK.TRANS64.TRYWAIT P0, [R0+URZ+0xf0], R3 ;  /* 0x0000f003000075a7 */ /* 0x0022a400080011ff */
[----:B--2---:R-:W-:Y:S05]  /*3160*/  @!P0 NANOSLEEP.SYNCS 0x989680 ;  /* 0x009896800000895d */ /* 0x004fea0003900000 */
[----:B------:R-:W2:Y:S02]  /*3170*/  @!P0 SYNCS.PHASECHK.TRANS64 P0, [R0+URZ+0xf0], R3 ;  /* 0x0000f003000085a7 */ /* 0x000ea400080010ff */
[----:B--2---:R-:W-:Y:S05]  /*3180*/  @P0 EXIT ;  /* 0x000000000000094d */ /* 0x004fea0003800000 */
[----:B------:R-:W-:Y:S05]  /*3190*/  BRA `(.L_x_61) ;  /* 0xfffffffc00ec7947 */ /* 0x000fea000383ffff */
.L_x_54:
[----:B------:R-:W-:Y:S05]  /*31a0*/  BRA.U UP4, `(.L_x_62) ;  /* 0x0000001104d87547 */ /* 0x000fea000b800000 */
[----:B------:R-:W-:Y:S01]  /*31b0*/  UMOV UR7, 0x40 ;  /* 0x0000004000077882 */ /* 0x000fe20000000000 */
[----:B------:R-:W-:Y:S01]  /*31c0*/  NOP ;  /* 0x0000000000007918 */ /* 0x000fe20000000000 */
[----:B------:R-:W-:Y:S01]  /*31d0*/  ULEA UR7, UR4, UR7, 0x18 ;  /* 0x0000000704077291 */ /* 0x000fe2000f8ec0ff */
[----:B------:R-:W-:Y:S02]  /*31e0*/  UMOV UR8, 0x400 ;  /* 0x0000040000087882 */ /* 0x000fe40000000000 */
[----:B------:R-:W-:-:S06]  /*31f0*/  ULEA UR8, UR4, UR8, 0x18 ;  /* 0x0000000804087291 */ /* 0x000fcc000f8ec0ff */
[----:B------:R-:W1:Y:S02]  /*3200*/  LDS.U8 R2, [UR7+0x1c] ;  /* 0x00001c07ff027984 */ /* 0x000e640008000000 */
[----:B-1----:R-:W-:-:S13]  /*3210*/  ISETP.NE.AND P0, PT, R2, RZ, PT ;  /* 0x000000ff0200720c */ /* 0x002fda0003f05270 */
[----:B------:R-:W-:Y:S05]  /*3220*/  @P0 BRA `(.L_x_63) ;  /* 0x0000000400080947 */ /* 0x000fea0003800000 */
[----:B------:R-:W-:Y:S02]  /*3230*/  UISETP.NE.U32.AND UP0, UPT, UR6, 0x1, UPT ;  /* 0x000000010600788c */ /* 0x000fe4000bf05070 */
[----:B------:R-:W-:-:S07]  /*3240*/  UIADD3 UR9, UPT, UPT, UR7, 0x8, URZ ;  /* 0x0000000807097890 */ /* 0x000fce000fffe0ff */
[----:B------:R-:W-:Y:S05]  /*3250*/  BRA.U !UP0, `(.L_x_64) ;  /* 0x00000001089c7547 */ /* 0x000fea000b800000 */
[----:B------:R-:W-:Y:S01]  /*3260*/  ELECT P0, URZ, PT ;  /* 0x0000000000ff782f */ /* 0x000fe20003800000 */
[----:B------:R-:W-:-:S12]  /*3270*/  BSSY B0, `(.L_x_64) ;  /* 0x0000025000007945 */ /* 0x000fd80003800000 */
[----:B------:R-:W-:Y:S05]  /*3280*/  @!P0 BRA `(.L_x_65) ;  /* 0x00000000008c8947 */ /* 0x000fea0003800000 */
[----:B------:R-:W-:-:S05]  /*3290*/  UMOV UR4, 0x10 ;  /* 0x0000001000047882 */ /* 0x000fca0000000000 */
[----:B------:R-:W-:Y:S04]  /*32a0*/  DEPBAR.LE SB1, 0x36 ;  /* 0x00009d800000791a */ /* 0x000fe80000000000 */
[----:B------:R-:W1:Y:S02]  /*32b0*/  UTCATOMSWS.2CTA.FIND_AND_SET.ALIGN UP1, UR4, UR4 ;  /* 0x00000004000475e3 */ /* 0x000e640008220800 */
[----:B-1----:R-:W-:Y:S01]  /*32c0*/  MOV R11, UR4 ;  /* 0x00000004000b7c02 */ /* 0x002fe20008000f00 */
[----:B------:R-:W-:Y:S06]  /*32d0*/  BRA.U UP1, `(.L_x_66) ;  /* 0x0000000101187547 */ /* 0x000fec000b800000 */
.L_x_67:
[----:B------:R-:W-:Y:S05]  /*32e0*/  NANOSLEEP 0x64 ;  /* 0x000000640000795d */ /* 0x000fea0003800000 */
[----:B------:R-:W-:-:S05]  /*32f0*/  UMOV UR4, 0x10 ;  /* 0x0000001000047882 */ /* 0x000fca0000000000 */
[----:B------:R-:W-:Y:S04]  /*3300*/  DEPBAR.LE SB1, 0x36 ;  /* 0x00009d800000791a */ /* 0x000fe80000000000 */
[----:B------:R-:W1:Y:S02]  /*3310*/  UTCATOMSWS.2CTA.FIND_AND_SET.ALIGN UP1, UR4, UR4 ;  /* 0x00000004000475e3 */ /* 0x000e640008220800 */
[----:B-1----:R-:W-:Y:S01]  /*3320*/  MOV R11, UR4 ;  /* 0x00000004000b7c02 */ /* 0x002fe20008000f00 */
[----:B------:R-:W-:Y:S05]  /*3330*/  BRA.U !UP1, `(.L_x_67) ;  /* 0xfffffffd09e87547 */ /* 0x000fea000b83ffff */
.L_x_66:
[----:B------:R-:W1:Y:S01]  /*3340*/  LDS R5, [UR7+0x10] ;  /* 0x00001007ff057984 */ /* 0x000e620008000800 */
[----:B------:R-:W-:Y:S01]  /*3350*/  IMAD.U32 R3, RZ, RZ, UR8 ;  /* 0x00000008ff037e24 */ /* 0x000fe2000f8e00ff */
[----:B------:R-:W-:-:S03]  /*3360*/  MOV R2, UR5 ;  /* 0x0000000500027c02 */ /* 0x000fc60008000f00 */
[----:B------:R-:W-:Y:S01]  /*3370*/  VIADD R3, R3, 0x190 ;  /* 0x0000019003037836 */ /* 0x000fe20000000000 */
[----:B-1----:R-:W-:-:S04]  /*3380*/  SHF.L.U32 R5, R5, 0x1f, RZ ;  /* 0x0000001f05057819 */ /* 0x002fc800000006ff */
[----:B------:R-:W1:Y:S02]  /*3390*/  SYNCS.PHASECHK.TRANS64.TRYWAIT P0, [UR7+0x8], R5 ;  /* 0x00000805ff0075a7 */ /* 0x000e640008001107 */
[----:B-1----:R-:W-:Y:S05]  /*33a0*/  @P0 BRA `(.L_x_68) ;  /* 0x0000000000080947 */ /* 0x002fea0003800000 */
[----:B------:R-:W1:Y:S02]  /*33b0*/  SYNCS.PHASECHK.TRANS64.TRYWAIT P0, [UR7+0x8], R5 ;  /* 0x00000805ff0075a7 */ /* 0x000e640008001107 */
[----:B-1----:R-:W-:Y:S05]  /*33c0*/  @!P0 BRA `(.L_x_69) ;  /* 0x0000007800cc8947 */ /* 0x002fea0003800000 */
.L_x_68:
[----:B-1----:R-:W-:Y:S01]  /*33d0*/  HFMA2 R4, -RZ, RZ, 0, 5.9604644775390625e-08 ;  /* 0x00000001ff047431 */ /* 0x002fe200000001ff */
[----:B------:R-:W-:Y:S01]  /*33e0*/  UPRMT UR4, UR5, 0x654, UR9 ;  /* 0x0000065405047896 */ /* 0x000fe20008000009 */
[----:B------:R-:W-:Y:S01]  /*33f0*/  IMAD.MOV.U32 R6, RZ, RZ, 0xffff ;  /* 0x0000ffffff067424 */ /* 0x000fe200078e00ff */
[----:B------:R-:W-:Y:S01]  /*3400*/  PRMT R2, R2, 0x654, R3 ;  /* 0x0000065402027816 */ /* 0x000fe20000000003 */
[----:B------:R-:W-:Y:S02]  /*3410*/  IMAD.MOV.U32 R5, RZ, RZ, 0x4 ;  /* 0x00000004ff057424 */ /* 0x000fe400078e00ff */
[----:B------:R-:W-:Y:S01]  /*3420*/  IMAD.SHL.U32 R9, R11, 0x20, RZ ;  /* 0x000000200b097824 */ /* 0x000fe200078e00ff */
[----:B------:R-:W-:Y:S02]  /*3430*/  MOV R3, UR4 ;  /* 0x0000000400037c02 */ /* 0x000fe40008000f00 */
[-C--:B------:R-:W-:Y:S01]  /*3440*/  SHF.L.U32 R7, R6, R11.reuse, RZ ;  /* 0x0000000b06077219 */ /* 0x080fe200000006ff */
[----:B------:R1:W-:Y:S01]  /*3450*/  SYNCS.ARRIVE.TRANS64.RED RZ, [UR4], R5 ;  /* 0x00000005ffff79a7 */ /* 0x0003e20008000404 */
[----:B------:R-:W-:Y:S01]  /*3460*/  SHF.L.U32 R6, R4, R11, RZ ;  /* 0x0000000b04067219 */ /* 0x000fe200000006ff */
[----:B------:R1:W-:Y:S04]  /*3470*/  STS [UR8+0x190], R9 ;  /* 0x00019009ff007988 */ /* 0x0003e80008000808 */
[----:B------:R1:W-:Y:S04]  /*3480*/  STAS [R2.64], R11 ;  /* 0x0000000b02007dbd */ /* 0x0003e8000c0008ff */
[----:B------:R1:W-:Y:S04]  /*3490*/  ATOMS.OR RZ, [UR7+0x14], R7 ;  /* 0x00001407ffff798c */ /* 0x0003e8000b000007 */
[----:B------:R1:W-:Y:S04]  /*34a0*/  ATOMS.OR RZ, [UR7+0x18], R6 ;  /* 0x00001806ffff798c */ /* 0x0003e8000b000007 */
[----:B------:R1:W-:Y:S02]  /*34b0*/  ATOMS.XOR RZ, [UR7+0x10], R4 ;  /* 0x00001004ffff798c */ /* 0x0003e4000b800007 */
.L_x_65:
[----:B------:R-:W-:Y:S05]  /*34c0*/  BSYNC B0 ;  /* 0x0000000000007941 */ /* 0x000fea0003800000 */
.L_x_64:
[----:B------:R-:W-:Y:S05]  /*34d0*/  BRA.U UP0, `(.L_x_70) ;  /* 0x00000001006c7547 */ /* 0x000fea000b800000 */
[----:B------:R-:W-:-:S03]  /*34e0*/  UMOV UR4, 0xffffffff ;  /* 0xffffffff00047882 */ /* 0x000fc60000000000 */
[----:B------:R-:W-:Y:S05]  /*34f0*/  BRA.DIV UR4, `(.L_x_71) ;  /* 0x0000007a04987947 */ /* 0x000fea000b800000 */
[----:B------:R-:W-:-:S13]  /*3500*/  ELECT P6, URZ, PT ;  /* 0x0000000000ff782f */ /* 0x000fda00038c0000 */
.L_x_166:
[----:B------:R-:W-:Y:S05]  /*3510*/  @!P6 BRA `(.L_x_70) ;  /* 0x00000000005ce947 */ /* 0x000fea0003800000 */
[----:B-1----:R-:W1:Y:S02]  /*3520*/  LDS R3, [UR7+0x10] ;  /* 0x00001007ff037984 */ /* 0x002e640008000800 */
[----:B-1----:R-:W-:-:S04]  /*3530*/  SHF.L.U32 R3, R3, 0x1f, RZ ;  /* 0x0000001f03037819 */ /* 0x002fc800000006ff */
[----:B------:R-:W1:Y:S02]  /*3540*/  SYNCS.PHASECHK.TRANS64.TRYWAIT P0, [UR7+0x8], R3 ;  /* 0x00000803ff0075a7 */ /* 0x000e640008001107 */
[----:B-1----:R-:W-:Y:S05]  /*3550*/  @P0 BRA `(.L_x_72) ;  /* 0x0000000000080947 */ /* 0x002fea0003800000 */
[----:B------:R-:W1:Y:S02]  /*3560*/  SYNCS.PHASECHK.TRANS64.TRYWAIT P0, [UR7+0x8], R3 ;  /* 0x00000803ff0075a7 */ /* 0x000e640008001107 */
[----:B-1----:R-:W-:Y:S05]  /*3570*/  @!P0 BRA `(.L_x_73) ;  /* 0x0000007800988947 */ /* 0x002fea0003800000 */
.L_x_72:
[----:B------:R-:W2:Y:S01]  /*3580*/  LDS R5, [UR8+0x190] ;  /* 0x00019008ff057984 */ /* 0x000ea20008000800 */
[----:B-1----:R-:W-:Y:S02]  /*3590*/  HFMA2 R2, -RZ, RZ, 0, 5.9604644775390625e-08 ;  /* 0x00000001ff027431 */ /* 0x002fe400000001ff */
[----:B------:R-:W-:Y:S01]  /*35a0*/  IMAD.MOV.U32 R3, RZ, RZ, 0xffff ;  /* 0x0000ffffff037424 */ /* 0x000fe200078e00ff */
[----:B------:R-:W-:Y:S01]  /*35b0*/  UPRMT UR4, UR5, 0x654, UR9 ;  /* 0x0000065405047896 */ /* 0x000fe20008000009 */
[----:B--2---:R-:W-:-:S03]  /*35c0*/  IMAD.SHL.U32 R4, R5, 0x20, RZ ;  /* 0x0000002005047824 */ /* 0x004fc600078e00ff */
[-C--:B------:R-:W-:Y:S02]  /*35d0*/  SHF.L.U32 R3, R3, R5.reuse, RZ ;  /* 0x0000000503037219 */ /* 0x080fe400000006ff */
[----:B------:R-:W-:Y:S01]  /*35e0*/  SHF.L.U32 R5, R2, R5, RZ ;  /* 0x0000000502057219 */ /* 0x000fe200000006ff */
[----:B------:R2:W-:Y:S04]  /*35f0*/  STS [UR8+0x190], R4 ;  /* 0x00019004ff007988 */ /* 0x0005e80008000808 */
[----:B------:R2:W-:Y:S04]  /*3600*/  ATOMS.OR RZ, [UR7+0x14], R3 ;  /* 0x00001403ffff798c */ /* 0x0005e8000b000007 */
[----:B------:R2:W-:Y:S01]  /*3610*/  ATOMS.OR RZ, [UR7+0x18], R5 ;  /* 0x00001805ffff798c */ /* 0x0005e2000b000007 */
[----:B------:R-:W-:Y:S03]  /*3620*/  SYNCS.ARRIVE.TRANS64.RED.A1T0 RZ, [UR4], RZ ;  /* 0x000000ffffff79a7 */ /* 0x000fe60008100404 */
[----:B------:R2:W-:Y:S01]  /*3630*/  ATOMS.XOR RZ, [UR7+0x10], R2 ;  /* 0x00001002ffff798c */ /* 0x0005e2000b800007 */
[----:B------:R-:W-:Y:S05]  /*3640*/  BRA `(.L_x_70) ;  /* 0x0000000000107947 */ /* 0x000fea0003800000 */
.L_x_63:
[----:B------:R-:W-:-:S05]  /*3650*/  MOV R2, 0xffffffff ;  /* 0xffffffff00027802 */ /* 0x000fca0000000f00 */
[----:B------:R1:W-:Y:S02]  /*3660*/  STS [UR8+0x190], R2 ;  /* 0x00019002ff007988 */ /* 0x0003e40008000808 */
[----:B-1----:R-:W-:Y:S02]  /*3670*/  MOV R2, 0x3690 ;  /* 0x0000369000027802 */ /* 0x002fe40000000f00 */
[----:B-----5:R-:W-:Y:S05]  /*3680*/  CALL.REL.NOINC `($__internal_1_$__cuda_sm10x_tcgen05_guardrail_trap_phase_invalid_during_alloc) ;  /* 0x0000007c00e47944 */ /* 0x020fea0003c00000 */
.L_x_70:
[----:B------:R-:W-:Y:S05]  /*3690*/  WARPSYNC.ALL ;  /* 0x0000000000007948 */ /* 0x000fea0003800000 */
[----:B------:R-:W3:Y:S01]  /*36a0*/  S2UR UR7, SR_CgaCtaId ;  /* 0x00000000000779c3 */ /* 0x000ee20000008800 */
[----:B------:R-:W-:Y:S01]  /*36b0*/  UMOV UR4, 0x400 ;  /* 0x0000040000047882 */ /* 0x000fe20000000000 */
[----:B------:R-:W-:-:S06]  /*36c0*/  NOP ;  /* 0x0000000000007918 */ /* 0x000fcc0000000000 */
[----:B------:R-:W-:Y:S06]  /*36d0*/  BAR.ARV 0x6, 0xa0 ;  /* 0x0182800000007b1d */ /* 0x000fec0000002000 */
[----:B------:R-:W4:Y:S01]  /*36e0*/  LDCU UR8, c[0x0][0x38c] ;  /* 0x00007180ff0877ac */ /* 0x000f220008000800 */
[----:B------:R-:W-:Y:S01]  /*36f0*/  LOP3.LUT R0, R0, 0xffff, RZ, 0xc0, !PT ;  /* 0x0000ffff00007812 */ /* 0x000fe200078ec0ff */
[----:B-1----:R-:W-:Y:S01]  /*3700*/  IMAD.MOV.U32 R9, RZ, RZ, 0x1 ;  /* 0x00000001ff097424 */ /* 0x002fe200078e00ff */
[----:B------:R-:W-:Y:S01]  /*3710*/  LOP3.LUT R8, R8, 0xffff, RZ, 0xc0, !PT ;  /* 0x0000ffff08087812 */ /* 0x000fe200078ec0ff */
[----:B------:R-:W-:Y:S01]  /*3720*/  UMOV UR19, URZ ;  /* 0x000000ff00137c82 */ /* 0x000fe20008000000 */
[----:B------:R-:W-:Y:S01]  /*3730*/  R2UR UR11, R0 ;  /* 0x00000000000b72ca */ /* 0x000fe200000e0000 */
[----:B------:R-:W-:Y:S01]  /*3740*/  UMOV UR18, URZ ;  /* 0x000000ff00127c82 */ /* 0x000fe20008000000 */
[----:B------:R-:W-:Y:S01]  /*3750*/  R2UR UR12, R8 ;  /* 0x00000000080c72ca */ /* 0x000fe200000e0000 */
[----:B------:R-:W-:Y:S01]  /*3760*/  IMAD.MOV.U32 R8, RZ, RZ, RZ ;  /* 0x000000ffff087224 */ /* 0x000fe200078e00ff */
[----:B------:R-:W-:Y:S01]  /*3770*/  UMOV UR17, URZ ;  /* 0x000000ff00117c82 */ /* 0x000fe20008000000 */
[----:B---3--:R-:W-:-:S02]  /*3780*/  ULEA UR7, UR7, UR4, 0x18 ;  /* 0x0000000407077291 */ /* 0x008fc4000f8ec0ff */
[----:B------:R-:W-:Y:S02]  /*3790*/  UISETP.NE.AND UP2, UPT, UR6, URZ, UPT ;  /* 0x000000ff0600728c */ /* 0x000fe4000bf45270 */
[----:B------:R-:W-:Y:S02]  /*37a0*/  UIADD3 UR13, UPT, UPT, UR7, 0x6400, URZ ;  /* 0x00006400070d7890 */ /* 0x000fe4000fffe0ff */
[----:B------:R-:W-:Y:S02]  /*37b0*/  UIADD3 UR14, UPT, UPT, UR7, 0x2e400, URZ ;  /* 0x0002e400070e7890 */ /* 0x000fe4000fffe0ff */
[----:B----4-:R-:W-:Y:S01]  /*37c0*/  UIADD3 UR8, UPT, UPT, UR8, 0x3f, URZ ;  /* 0x0000003f08087890 */ /* 0x010fe2000fffe0ff */
[----:B--2---:R-:W1:Y:S01]  /*37d0*/  LDS R2, [UR7+0x190] ;  /* 0x00019007ff027984 */ /* 0x004e620008000800 */
[----:B------:R-:W-:Y:S02]  /*37e0*/  USHF.R.U32.HI UR13, URZ, 0x4, UR13 ;  /* 0x00000004ff0d7899 */ /* 0x000fe4000801160d */
[----:B------:R-:W-:-:S02]  /*37f0*/  USHF.R.S32.HI UR4, URZ, 0x1f, UR8 ;  /* 0x0000001fff047899 */ /* 0x000fc40008011408 */
[----:B------:R-:W-:Y:S02]  /*3800*/  USHF.R.U32.HI UR14, URZ, 0x4, UR14 ;  /* 0x00000004ff0e7899 */ /* 0x000fe4000801160e */
[----:B------:R-:W-:Y:S02]  /*3810*/  ULEA.HI UR4, UR4, UR8, URZ, 0x6 ;  /* 0x0000000804047291 */ /* 0x000fe4000f8f30ff */
[----:B------:R-:W-:Y:S02]  /*3820*/  ULOP3.LUT UR13, UR13, 0x3fff, URZ, 0xc0, !UPT ;  /* 0x00003fff0d0d7892 */ /* 0x000fe4000f8ec0ff */
[----:B------:R-:W-:Y:S02]  /*3830*/  USHF.R.S32.HI UR4, URZ, 0x6, UR4 ;  /* 0x00000006ff047899 */ /* 0x000fe40008011404 */
[----:B------:R-:W-:Y:S02]  /*3840*/  ULOP3.LUT UR14, UR14, 0x3fff, URZ, 0xc0, !UPT ;  /* 0x00003fff0e0e7892 */ /* 0x000fe4000f8ec0ff */
[----:B------:R-:W-:Y:S01]  /*3850*/  UISETP.LT.AND UP0, UPT, UR4, 0x1, UPT ;  /* 0x000000010400788c */ /* 0x000fe2000bf01270 */
[----:B------:R-:W-:Y:S01]  /*3860*/  UMOV UR28, 0x0 ;  /* 0x00000000001c7882 */ /* 0x000fe20000000000 */
[----:B------:R-:W-:Y:S01]  /*3870*/  UMOV UR29, 0x10100490 ;  /* 0x10100490001d7882 */ /* 0x000fe20000000000 */
[----:B------:R-:W-:-:S02]  /*3880*/  ULOP3.LUT UR13, UR13, 0x10000, URZ, 0xfc, !UPT ;  /* 0x000100000d0d7892 */ /* 0x000fc4000f8efcff */
[----:B------:R-:W-:Y:S02]  /*3890*/  ULOP3.LUT UR14, UR14, 0x10000, URZ, 0xfc, !UPT ;  /* 0x000100000e0e7892 */ /* 0x000fe4000f8efcff */
[----:B------:R-:W-:Y:S01]  /*38a0*/  USEL UR20, UR4, 0x1, !UP0 ;  /* 0x0000000104147887 */ /* 0x000fe2000c000000 */
[----:B------:R-:W-:Y:S01]  /*38b0*/  UMOV UR26, 0x0 ;  /* 0x00000000001a7882 */ /* 0x000fe20000000000 */
[----:B------:R-:W-:Y:S01]  /*38c0*/  UMOV UR27, 0x10100490 ;  /* 0x10100490001b7882 */ /* 0x000fe20000000000 */
[----:B------:R-:W-:Y:S01]  /*38d0*/  UMOV UR24, 0x0 ;  /* 0x0000000000187882 */ /* 0x000fe20000000000 */
[----:B------:R-:W-:Y:S01]  /*38e0*/  UMOV UR25, 0x10100490 ;  /* 0x1010049000197882 */ /* 0x000fe20000000000 */
[----:B------:R-:W-:Y:S01]  /*38f0*/  UMOV UR22, 0x0 ;  /* 0x0000000000167882 */ /* 0x000fe20000000000 */
[----:B------:R-:W-:Y:S01]  /*3900*/  UMOV UR23, 0x10100490 ;  /* 0x1010049000177882 */ /* 0x000fe20000000000 */
[----:B-1----:R-:W-:Y:S02]  /*3910*/  R2UR UR21, R2 ;  /* 0x00000000021572ca */ /* 0x002fe400000e0000 */
[----:B------:R-:W-:-:S13]  /*3920*/  CS2R R2, SRZ ;  /* 0x0000000000027805 */ /* 0x000fda000001ff00 */
.L_x_81:
[C---:B------:R-:W-:Y:S02]  /*3930*/  LEA R0, R8.reuse, UR7, 0x3 ;  /* 0x0000000708007c11 */ /* 0x040fe4000f8e18ff */
[----:B------:R-:W-:Y:S02]  /*3940*/  SHF.L.U32 R5, R3, 0x1f, RZ ;  /* 0x0000001f03057819 */ /* 0x000fe400000006ff */
[----:B------:R-:W-:Y:S02]  /*3950*/  LEA R4, R8, UR7, 0x4 ;  /* 0x0000000708047c11 */ /* 0x000fe4000f8e20ff */
[----:B------:R-:W1:Y:S02]  /*3960*/  SYNCS.PHASECHK.TRANS64.TRYWAIT P0, [R0+URZ+0xe0], R5 ;  /* 0x0000e005000075a7 */ /* 0x000e6400080011ff */
[----:B-1-34-:R-:W-:Y:S05]  /*3970*/  @!P0 BRA `(.L_x_74) ;  /* 0x0000007400b08947 */ /* 0x01afea0003800000 */
.L_x_167:
[----:B-1----:R-:W1:Y:S01]  /*3980*/  LDS.128 R4, [R4+0x170] ;  /* 0x0001700004047984 */ /* 0x002e620000000c00 */
[----:B------:R-:W-:Y:S02]  /*3990*/  VIADD R0, R0, 0xf0 ;  /* 0x000000f000007836 */ /* 0x000fe40000000000 */
[----:B------:R-:W-:Y:S01]  /*39a0*/  VIADD R8, R8, 0x1 ;  /* 0x0000000108087836 */ /* 0x000fe20000000000 */
[----:B------:R-:W-:Y:S01]  /*39b0*/  @!PT LDS RZ, [RZ] ;  /* 0x00000000fffff984 */ /* 0x000fe20000000800 */
[----:B------:R-:W-:Y:S01]  /*39c0*/  @!PT LDS RZ, [RZ] ;  /* 0x00000000fffff984 */ /* 0x000fe20000000800 */
[----:B------:R-:W-:Y:S01]  /*39d0*/  @!PT LDS RZ, [RZ] ;  /* 0x00000000fffff984 */ /* 0x000fe20000000800 */
[----:B------:R-:W-:Y:S01]  /*39e0*/  @!PT LDS RZ, [RZ] ;  /* 0x00000000fffff984 */ /* 0x000fe20000000800 */
[----:B------:R2:W-:Y:S06]  /*39f0*/  MEMBAR.ALL.CTA ;  /* 0x0000000000007992 */ /* 0x0005ec0000008000 */
[----:B--2---:R-:W2:Y:S01]  /*3a00*/  FENCE.VIEW.ASYNC.S ;  /* 0x00000000000073c6 */ /* 0x004ea20000000000 */
[----:B------:R-:W-:-:S04]  /*3a10*/  PRMT R0, RZ, 0x654, R0 ;  /* 0x00000654ff007816 */ /* 0x000fc80000000000 */
[----:B--2---:R2:W-:Y:S01]  /*3a20*/  SYNCS.ARRIVE.TRANS64.RED.A1T0 RZ, [R0+URZ], RZ ;  /* 0x000000ff00ff79a7 */ /* 0x0045e200081004ff */
[----:B-1----:R-:W-:Y:S01]  /*3a30*/  LOP3.LUT P1, RZ, R6, 0x1, RZ, 0xc0, !PT ;  /* 0x0000000106ff7812 */ /* 0x002fe2000782c0ff */
[----:B--2---:R-:W-:-:S12]  /*3a40*/  BRA.U UP2, `(.L_x_75) ;  /* 0x0000000502087547 */ /* 0x004fd8000b800000 */
[----:B------:R-:W1:Y:S01]  /*3a50*/  LDCU UR8, c[0x0][0x38c] ;  /* 0x00007180ff0877ac */ /* 0x000e620008000800 */
[----:B------:R-:W-:Y:S02]  /*3a60*/  PLOP3.LUT P2, PT, PT, PT, PT, 0x80, 0x8 ;  /* 0x000000000008781c */ /* 0x000fe40003f4f070 */
[----:B------:R-:W-:Y:S01]  /*3a70*/  SHF.L.U32 R5, R9, 0x1f, RZ ;  /* 0x0000001f09057819 */ /* 0x000fe200000006ff */
[----:B------:R-:W-:Y:S02]  /*3a80*/  ULEA UR9, UR19, UR7, 0x3 ;  /* 0x0000000713097291 */ /* 0x000fe4000f8e18ff */
[----:B------:R-:W-:Y:S02]  /*3a90*/  ULEA UR10, UR19, UR21, 0x6 ;  /* 0x00000015130a7291 */ /* 0x000fe4000f8e30ff */
[----:B-1----:R-:W-:-:S06]  /*3aa0*/  UISETP.GE.AND UP0, UPT, UR8, 0x1, UPT ;  /* 0x000000010800788c */ /* 0x002fcc000bf06270 */
[----:B------:R-:W-:-:S05]  /*3ab0*/  PLOP3.LUT P0, PT, PT, PT, UP0, 0x80, 0x8 ;  /* 0x000000000008781c */ /* 0x000fca0003f0f008 */
[----:B------:R-:W-:-:S08]  /*3ac0*/  @UP0 ULEA UR8, UR18, UR7, 0x3 ;  /* 0x0000000712080291 */ /* 0x000fd0000f8e18ff */
[----:B------:R-:W-:-:S04]  /*3ad0*/  @P0 SHF.L.U32 R0, R2, 0x1f, RZ ;  /* 0x0000001f02000819 */ /* 0x000fc800000006ff */
[----:B------:R1:W2:Y:S01]  /*3ae0*/  @P0 SYNCS.PHASECHK.TRANS64.TRYWAIT P2, [UR8], R0 ;  /* 0x00000000ff0005a7 */ /* 0x0002a20008041108 */
[----:B------:R-:W3:Y:S02]  /*3af0*/  SYNCS.PHASECHK.TRANS64.TRYWAIT P0, [UR9+0x120], R5 ;  /* 0x00012005ff0075a7 */ /* 0x000ee40008001109 */
[----:B-123--:R-:W-:Y:S05]  /*3b00*/  @!P0 BRA `(.L_x_76) ;  /* 0x0000007400608947 */ /* 0x00efea0003800000 */
.L_x_169:
[----:B------:R-:W-:Y:S01]  /*3b10*/  UMOV UR16, UR17 ;  /* 0x0000001100107c82 */ /* 0x000fe20008000000 */
[----:B------:R-:W-:Y:S05]  /*3b20*/  BRA.U !UP0, `(.L_x_77) ;  /* 0x0000000108c07547 */ /* 0x000fea000b800000 */
[----:B------:R-:W-:Y:S02]  /*3b30*/  UIADD3 UR16, UPT, UPT, UR20, UR17, URZ ;  /* 0x0000001114107290 */ /* 0x000fe4000fffe0ff */
[----:B------:R-:W-:Y:S01]  /*3b40*/  UPLOP3.LUT UP3, UPT, UPT, UPT, UPT, 0x40, 0x4 ;  /* 0x000000000004789c */ /* 0x000fe20003f6e870 */
[----:B------:R-:W-:Y:S01]  /*3b50*/  UMOV UR15, UR4 ;  /* 0x00000004000f7c82 */ /* 0x000fe20008000000 */
[----:B------:R-:W-:-:S09]  /*3b60*/  UMOV UR46, UR18 ;  /* 0x00000012002e7c82 */ /* 0x000fd20008000000 */
.L_x_80:
[----:B--2---:R-:W-:Y:S01]  /*3b70*/  ULEA UR8, UR46, UR7, 0x3 ;  /* 0x000000072e087291 */ /* 0x004fe2000f8e18ff */
[----:B---3--:R-:W-:Y:S11]  /*3b80*/  @P2 BRA `(.L_x_78) ;  /* 0x00000000000c2947 */ /* 0x008ff60003800000 */
[----:B-1----:R-:W-:Y:S04]  /*3b90*/  SHF.L.U32 R5, R2, 0x1f, RZ ;  /* 0x0000001f02057819 */ /* 0x002fe800000006ff */
[----:B------:R-:W1:Y:S02]  /*3ba0*/  SYNCS.PHASECHK.TRANS64.TRYWAIT P0, [UR8], R5 ;  /* 0x00000005ff0075a7 */ /* 0x000e640008001108 */
[----:B-1----:R-:W-:Y:S05]  /*3bb0*/  @!P0 BRA `(.L_x_79) ;  /* 0x00000074004c8947 */ /* 0x002fea0003800000 */
.L_x_78:
[----:B------:R-:W-:Y:S01]  /*3bc0*/  UISETP.NE.AND UP0, UPT, UR15, 0x1, UPT ;  /* 0x000000010f00788c */ /* 0x000fe2000bf05270 */
[----:B------:R-:W-:Y:S01]  /*3bd0*/  PLOP3.LUT P2, PT, PT, PT, PT, 0x80, 0x8 ;  /* 0x000000000008781c */ /* 0x000fe20003f4f070 */
[----:B------:R-:W-:Y:S02]  /*3be0*/  UIADD3 UR18, UPT, UPT, UR46, 0x1, URZ ;  /* 0x000000012e127890 */ /* 0x000fe4000fffe0ff */
[----:B------:R-:W-:Y:S02]  /*3bf0*/  ULEA UR32, UR46, UR14, 0x8 ;  /* 0x0000000e2e207291 */ /* 0x000fe4000f8e40ff */
[----:B------:R-:W-:Y:S01]  /*3c00*/  UISETP.NE.AND UP1, UPT, UR18, 0xa, UPT ;  /* 0x0000000a1200788c */ /* 0x000fe2000bf25270 */
[----:B------:R-:W-:Y:S01]  /*3c10*/  PLOP3.LUT P0, PT, PT, PT, UP0, 0x80, 0x8 ;  /* 0x000000000008781c */ /* 0x000fe20003f0f008 */
[----:B------:R-:W-:Y:S02]  /*3c20*/  UIADD3 UR44, UPT, UPT, UR32, 0x2, URZ ;  /* 0x00000002202c7890 */ /* 0x000fe4000fffe0ff */
[----:B------:R-:W-:Y:S02]  /*3c30*/  USEL UR31, URZ, 0x1, UP1 ;  /* 0x00000001ff1f7887 */ /* 0x000fe40008800000 */
[----:B------:R-:W-:Y:S02]  /*3c40*/  USEL UR18, UR18, URZ, UP1 ;  /* 0x000000ff12127287 */ /* 0x000fe40008800000 */
[----:B------:R-:W-:Y:S02]  /*3c50*/  UIADD3 UR40, UPT, UPT, UR32, 0x4, URZ ;  /* 0x0000000420287890 */ /* 0x000fe4000fffe0ff */
[----:B------:R-:W-:Y:S01]  /*3c60*/  @UP0 ULEA UR30, UR18, UR7, 0x3 ;  /* 0x00000007121e0291 */ /* 0x000fe2000f8e18ff */
[----:B------:R-:W-:Y:S01]  /*3c70*/  LOP3.LUT R2, R2, UR31, RZ, 0x3c, !PT ;  /* 0x0000001f02027c12 */ /* 0x000fe2000f8e3cff */
[----:B------:R-:W-:Y:S02]  /*3c80*/  UIADD3 UR36, UPT, UPT, UR32, 0x6, URZ ;  /* 0x0000000620247890 */ /* 0x000fe4000fffe0ff */
[----:B------:R-:W-:Y:S01]  /*3c90*/  UIADD3 UR8, UPT, UPT, UR8, 0x50, URZ ;  /* 0x0000005008087890 */ /* 0x000fe2000fffe0ff */
[----:B-1----:R-:W-:Y:S01]  /*3ca0*/  @P0 SHF.L.U32 R0, R2, 0x1f, RZ ;  /* 0x0000001f02000819 */ /* 0x002fe200000006ff */
[----:B------:R-:W-:Y:S02]  /*3cb0*/  UIADD3 UR17, UPT, UPT, UR17, 0x1, URZ ;  /* 0x0000000111117890 */ /* 0x000fe4000fffe0ff */
[----:B------:R-:W-:Y:S01]  /*3cc0*/  UIADD3 UR15, UPT, UPT, UR15, -0x1, URZ ;  /* 0xffffffff0f0f7890 */ /* 0x000fe2000fffe0ff */
[----:B------:R2:W3:Y:S01]  /*3cd0*/  @P0 SYNCS.PHASECHK.TRANS64.TRYWAIT P2, [UR30], R0 ;  /* 0x00000000ff0005a7 */ /* 0x0004e2000804111e */
[----:B------:R-:W-:Y:S02]  /*3ce0*/  ULEA UR30, UR46, UR13, 0xa ;  /* 0x0000000d2e1e7291 */ /* 0x000fe4000f8e50ff */
[----:B------:R-:W-:Y:S02]  /*3cf0*/  UISETP.NE.AND UP0, UPT, UR17, UR16, UPT ;  /* 0x000000101100728c */ /* 0x000fe4000bf05270 */
[----:B------:R-:W-:Y:S02]  /*3d00*/  UIADD3 UR42, UPT, UPT, UR30, 0x2, URZ ;  /* 0x000000021e2a7890 */ /* 0x000fe4000fffe0ff */
[----:B------:R-:W-:Y:S02]  /*3d10*/  UIADD3 UR38, UPT, UPT, UR30, 0x4, URZ ;  /* 0x000000041e267890 */ /* 0x000fe4000fffe0ff */
[----:B------:R-:W-:Y:S01]  /*3d20*/  UIADD3 UR34, UPT, UPT, UR30, 0x6, URZ ;  /* 0x000000061e227890 */ /* 0x000fe2000fffe0ff */
[----:B------:R-:W-:Y:S01]  /*3d30*/  UMOV UR33, 0x40004040 ;  /* 0x4000404000217882 */ /* 0x000fe20000000000 */
[----:B------:R-:W-:Y:S01]  /*3d40*/  UMOV UR31, 0x40004040 ;  /* 0x40004040001f7882 */ /* 0x000fe20000000000 */
[----:B------:R-:W-:Y:S01]  /*3d50*/  UMOV UR45, 0x40004040 ;  /* 0x40004040002d7882 */ /* 0x000fe20000000000 */
[----:B------:R2:W-:Y:S01]  /*3d60*/  UTCHMMA.2CTA gdesc[UR30], gdesc[UR32], tmem[UR10], tmem[UR28], idesc[UR29], UP3 ;  /* 0x00ff1c201e0075ea */ /* 0x0005e20009a0000a */
[----:B------:R-:W-:Y:S01]  /*3d70*/  UPLOP3.LUT UP3, UPT, UPT, UPT, UPT, 0x80, 0x8 ;  /* 0x000000000008789c */ /* 0x000fe20003f6f070 */
[----:B------:R-:W-:Y:S01]  /*3d80*/  UMOV UR43, 0x40004040 ;  /* 0x40004040002b7882 */ /* 0x000fe20000000000 */
[----:B------:R-:W-:Y:S01]  /*3d90*/  UMOV UR41, 0x40004040 ;  /* 0x4000404000297882 */ /* 0x000fe20000000000 */
[----:B------:R2:W-:Y:S01]  /*3da0*/  UTCHMMA.2CTA gdesc[UR42], gdesc[UR44], tmem[UR10], tmem[UR26], idesc[UR27], UPT ;  /* 0x00ff1a2c2a0075ea */ /* 0x0005e2000ba0000a */
[----:B------:R-:W-:Y:S01]  /*3db0*/  UMOV UR39, 0x40004040 ;  /* 0x4000404000277882 */ /* 0x000fe20000000000 */
[----:B------:R-:W-:Y:S01]  /*3dc0*/  UMOV UR37, 0x40004040 ;  /* 0x4000404000257882 */ /* 0x000fe20000000000 */
[----:B------:R-:W-:Y:S01]  /*3dd0*/  UMOV UR35, 0x40004040 ;  /* 0x4000404000237882 */ /* 0x000fe20000000000 */
[----:B------:R2:W-:Y:S01]  /*3de0*/  UTCHMMA.2CTA gdesc[UR38], gdesc[UR40], tmem[UR10], tmem[UR24], idesc[UR25], UPT ;  /* 0x00ff1828260075ea */ /* 0x0005e2000ba0000a */
[----:B------:R2:W-:Y:S01]  /*3df0*/  UTCHMMA.2CTA gdesc[UR34], gdesc[UR36], tmem[UR10], tmem[UR22], idesc[UR23], UPT ;  /* 0x00ff1624220075ea */ /* 0x0005e2000ba0000a */
[----:B------:R2:W-:Y:S01]  /*3e00*/  UTCBAR.2CTA.MULTICAST [UR8], URZ, UR12 ;  /* 0x000000ff080073e9 */ /* 0x0005e2000820080c */
[----:B------:R-:W-:Y:S01]  /*3e10*/  UMOV UR46, UR18 ;  /* 0x00000012002e7c82 */ /* 0x000fe20008000000 */
[----:B------:R-:W-:Y:S05]  /*3e20*/  BRA.U UP0, `(.L_x_80) ;  /* 0xfffffffd00507547 */ /* 0x000fea000b83ffff */
.L_x_77:
[----:B------:R-:W-:Y:S01]  /*3e30*/  UIADD3 UR9, UPT, UPT, UR9, 0x100, URZ ;  /* 0x0000010009097890 */ /* 0x000fe2000fffe0ff */
[----:B------:R-:W-:-:S08]  /*3e40*/  UMOV UR17, UR16 ;  /* 0x0000001000117c82 */ /* 0x000fd00008000000 */
[----:B------:R4:W-:Y:S01]  /*3e50*/  UTCBAR.2CTA.MULTICAST [UR9], URZ, UR11 ;  /* 0x000000ff090073e9 */ /* 0x0009e2000820080b */
[----:B------:R-:W-:Y:S02]  /*3e60*/  NOP ;  /* 0x0000000000007918 */ /* 0x000fe40000000000 */
.L_x_75:
[----:B------:R-:W-:Y:S01]  /*3e70*/  UIADD3 UR19, UPT, UPT, UR19, 0x1, URZ ;  /* 0x0000000113137890 */ /* 0x000fe2000fffe0ff */
[----:B------:R-:W-:-:S03]  /*3e80*/  ISETP.NE.AND P0, PT, R8, 0x2, PT ;  /* 0x000000020800780c */ /* 0x000fc60003f05270 */
[----:B------:R-:W-:Y:S01]  /*3e90*/  UISETP.NE.AND UP0, UPT, UR19, 0x4, UPT ;  /* 0x000000041300788c */ /* 0x000fe2000bf05270 */
[----:B-12---:R-:W-:Y:S02]  /*3ea0*/  SEL R0, RZ, 0x1, P0 ;  /* 0x00000001ff007807 */ /* 0x006fe40000000000 */
[----:B------:R-:W-:Y:S01]  /*3eb0*/  SEL R8, R8, RZ, P0 ;  /* 0x000000ff08087207 */ /* 0x000fe20000000000 */
[----:B------:R-:W-:Y:S01]  /*3ec0*/  USEL UR8, URZ, 0x1, UP0 ;  /* 0x00000001ff087887 */ /* 0x000fe20008000000 */
[----:B------:R-:W-:Y:S01]  /*3ed0*/  LOP3.LUT R3, R3, R0, RZ, 0x3c, !PT ;  /* 0x0000000003037212 */ /* 0x000fe200078e3cff */
[----:B------:R-:W-:-:S04]  /*3ee0*/  USEL UR19, UR19, URZ, UP0 ;  /* 0x000000ff13137287 */ /* 0x000fc80008000000 */
[----:B------:R-:W-:Y:S01]  /*3ef0*/  LOP3.LUT R9, R9, UR8, RZ, 0x3c, !PT ;  /* 0x0000000809097c12 */ /* 0x000fe2000f8e3cff */
[----:B------:R-:W-:Y:S07]  /*3f00*/  @P1 BRA `(.L_x_81) ;  /* 0xfffffff800881947 */ /* 0x000fee000383ffff */
[----:B------:R-:W1:Y:S01]  /*3f10*/  S2UR UR4, SR_CgaCtaId ;  /* 0x00000000000479c3 */ /* 0x000e620000008800 */
[----:B------:R-:W-:Y:S01]  /*3f20*/  ELECT P0, URZ, PT ;  /* 0x0000000000ff782f */ /* 0x000fe20003800000 */
[----:B------:R-:W-:Y:S01]  /*3f30*/  HFMA2 R0, -RZ, RZ, 0, 5.9604644775390625e-08 ;  /* 0x00000001ff007431 */ /* 0x000fe200000001ff */
[----:B------:R-:W-:-:S05]  /*3f40*/  UMOV UR8, 0x40 ;  /* 0x0000004000087882 */ /* 0x000fca0000000000 */
[----:B------:R-:W-:Y:S01]  /*3f50*/  UVIRTCOUNT.DEALLOC.SMPOOL 0x80 ;  /* 0x000000800000784c */ /* 0x000fe20000000000 */
[----:B------:R-:W-:Y:S02]  /*3f60*/  UISETP.NE.AND UP0, UPT, UR6, URZ, UPT ;  /* 0x000000ff0600728c */ /* 0x000fe4000bf05270 */
[----:B-1----:R-:W-:-:S09]  /*3f70*/  ULEA UR4, UR4, UR8, 0x18 ;  /* 0x0000000804047291 */ /* 0x002fd2000f8ec0ff */
[----:B------:R1:W-:Y:S01]  /*3f80*/  @P0 STS.U8 [UR4+0x1c], R0 ;  /* 0x00001c00ff000988 */ /* 0x0003e20008000004 */
[----:B------:R-:W-:Y:S05]  /*3f90*/  BRA.U UP0, `(.L_x_82) ;  /* 0x0000000100a07547 */ /* 0x000fea000b800000 */
[----:B------:R-:W-:Y:S01]  /*3fa0*/  UIADD3 UR6, UPT, UPT, UR7, 0x120, URZ ;  /* 0x0000012007067890 */ /* 0x000fe2000fffe0ff */
[----:B------:R-:W-:-:S03]  /*3fb0*/  SHF.L.U32 R3, R9, 0x1f, RZ ;  /* 0x0000001f09037819 */ /* 0x000fc600000006ff */
[----:B------:R-:W-:-:S09]  /*3fc0*/  ULEA UR8, UR19, UR6, 0x3 ;  /* 0x0000000613087291 */ /* 0x000fd2000f8e18ff */
[----:B------:R-:W2:Y:S02]  /*3fd0*/  SYNCS.PHASECHK.TRANS64.TRYWAIT P0, [UR8], R3 ;  /* 0x00000003ff0075a7 */ /* 0x000ea40008001108 */
[----:B--2---:R-:W-:Y:S05]  /*3fe0*/  @!P0 BRA `(.L_x_83) ;  /* 0x0000007000588947 */ /* 0x004fea0003800000 */
.L_x_172:
[----:B----4-:R-:W-:-:S04]  /*3ff0*/  UIADD3 UR9, UPT, UPT, UR19, 0x1, URZ ;  /* 0x0000000113097890 */ /* 0x010fc8000fffe0ff */
        /* <DEDUP_REMOVED lines=8> */
.L_x_174:
        /* <DEDUP_REMOVED lines=9> */
.L_x_176:
[----:B------:R-:W-:-:S04]  /*4110*/  UIADD3 UR9, UPT, UPT, UR9, 0x1, URZ ;  /* 0x0000000109097890 */ /* 0x000fc8000fffe0ff */
[----:B------:R-:W-:-:S04]  /*4120*/  UISETP.NE.AND UP1, UPT, UR9, 0x4, UPT ;  /* 0x000000040900788c */ /* 0x000fc8000bf25270 */
[----:B------:R-:W-:Y:S02]  /*4130*/  USEL UR8, URZ, 0x1, UP1 ;  /* 0x00000001ff087887 */ /* 0x000fe40008800000 */
[----:B------:R-:W-:-:S04]  /*4140*/  USEL UR9, UR9, URZ, UP1 ;  /* 0x000000ff09097287 */ /* 0x000fc80008800000 */
[----:B------:R-:W-:Y:S01]  /*4150*/  ULEA UR9, UR9, UR6, 0x3 ;  /* 0x0000000609097291 */ /* 0x000fe2000f8e18ff */
[----:B-1----:R-:W-:-:S04]  /*4160*/  LOP3.LUT R3, R2, UR8, RZ, 0x3c, !PT ;  /* 0x0000000802037c12 */ /* 0x002fc8000f8e3cff */
[----:B------:R-:W-:Y:S01]  /*4170*/  SHF.L.U32 R3, R3, 0x1f, RZ ;  /* 0x0000001f03037819 */ /* 0x000fe200000006ff */
[----:B------:R-:W-:-:S04]  /*4180*/  IMAD.U32 R0, RZ, RZ, UR9 ;  /* 0x00000009ff007e24 */ /* 0x000fc8000f8e00ff */
[----:B------:R1:W2:Y:S03]  /*4190*/  SYNCS.PHASECHK.TRANS64.TRYWAIT P0, [R0+URZ], R3 ;  /* 0x00000003000075a7 */ /* 0x0002a600080011ff */
[----:B--2---:R-:W-:Y:S05]  /*41a0*/  @!P0 NANOSLEEP.SYNCS 0x989680 ;  /* 0x009896800000895d */ /* 0x004fea0003900000 */
[----:B------:R-:W2:Y:S02]  /*41b0*/  @!P0 SYNCS.PHASECHK.TRANS64 P0, [R0+URZ], R3 ;  /* 0x00000003000085a7 */ /* 0x000ea400080010ff */
[----:B--2---:R-:W-:Y:S05]  /*41c0*/  @P0 BRA `(.L_x_86) ;  /* 0x0000000000200947 */ /* 0x004fea0003800000 */
.L_x_87:
[----:B--2---:R2:W4:Y:S02]  /*41d0*/  SYNCS.PHASECHK.TRANS64.TRYWAIT P0, [R0+URZ], R3 ;  /* 0x00000003000075a7 */ /* 0x00452400080011ff */
[----:B----4-:R-:W-:Y:S05]  /*41e0*/  @!P0 NANOSLEEP.SYNCS 0x989680 ;  /* 0x009896800000895d */ /* 0x010fea0003900000 */
[----:B------:R-:W4:Y:S02]  /*41f0*/  @!P0 SYNCS.PHASECHK.TRANS64 P0, [R0+URZ], R3 ;  /* 0x00000003000085a7 */ /* 0x000f2400080010ff */
[----:B----4-:R-:W-:Y:S05]  /*4200*/  @!P0 BRA `(.L_x_87) ;  /* 0xfffffffc00f08947 */ /* 0x010fea000383ffff */
[----:B------:R-:W-:Y:S05]  /*4210*/  BRA `(.L_x_86) ;  /* 0x00000000000c7947 */ /* 0x000fea0003800000 */
.L_x_82:
[----:B------:R-:W-:-:S04]  /*4220*/  UIADD3 UR6, UPT, UPT, UR7, 0x160, URZ ;  /* 0x0000016007067890 */ /* 0x000fc8000fffe0ff */
[----:B------:R-:W-:-:S09]  /*4230*/  UPRMT UR6, UR5, 0x654, UR6 ;  /* 0x0000065405067896 */ /* 0x000fd20008000006 */
[----:B------:R-:W-:Y:S03]  /*4240*/  SYNCS.ARRIVE.TRANS64.RED.A1T0 RZ, [UR6], RZ ;  /* 0x000000ffffff79a7 */ /* 0x000fe60008100406 */
.L_x_86:
[----:B-12---:R-:W-:Y:S01]  /*4250*/  SHF.L.U32 R3, RZ, 0x1f, RZ ;  /* 0x0000001fff037819 */ /* 0x006fe200000006ff */
[----:B------:R-:W-:Y:S01]  /*4260*/  UIADD3 UR6, UPT, UPT, UR7, 0x160, URZ ;  /* 0x0000016007067890 */ /* 0x000fe2000fffe0ff */
[----:B------:R-:W-:Y:S02]  /*4270*/  PLOP3.LUT P0, PT, PT, PT, UP0, 0x80, 0x8 ;  /* 0x000000000008781c */ /* 0x000fe40003f0f008 */
[----:B------:R-:W1:Y:S02]  /*4280*/  SYNCS.PHASECHK.TRANS64.TRYWAIT P1, [UR7+0x160], R3 ;  /* 0x00016003ff0075a7 */ /* 0x000e640008021107 */
[----:B-1----:R-:W-:Y:S09]  /*4290*/  @!P1 BRA `(.L_x_88) ;  /* 0x0000006c00f49947 */ /* 0x002ff20003800000 */
.L_x_178:
[----:B------:R-:W-:Y:S01]  /*42a0*/  @!UP0 UPRMT UR6, UR5, 0x654, UR6 ;  /* 0x0000065405068896 */ /* 0x000fe20008000006 */
[----:B------:R-:W-:Y:S02]  /*42b0*/  UMOV UR8, 0xffff ;  /* 0x0000ffff00087882 */ /* 0x000fe40000000000 */
[----:B------:R-:W-:-:S06]  /*42c0*/  UMOV UR5, 0x1 ;  /* 0x0000000100057882 */ /* 0x000fcc0000000000 */
[----:B------:R-:W-:Y:S01]  /*42d0*/  @!P0 SYNCS.ARRIVE.TRANS64.RED.A1T0 RZ, [UR6], RZ ;  /* 0x000000ffffff89a7 */ /* 0x000fe20008100406 */
[----:B------:R-:W-:Y:S01]  /*42e0*/  NOP ;  /* 0x0000000000007918 */ /* 0x000fe20000000000 */
[----:B-1----:R-:W1:Y:S01]  /*42f0*/  LDS R0, [UR4+0x14] ;  /* 0x00001404ff007984 */ /* 0x002e620008000800 */
[----:B------:R-:W-:-:S04]  /*4300*/  ULOP3.LUT UR6, UR21, 0xffff, URZ, 0xc0, !UPT ;  /* 0x0000ffff15067892 */ /* 0x000fc8000f8ec0ff */
[----:B------:R-:W-:-:S04]  /*4310*/  USHF.R.U32.HI UR6, URZ, 0x5, UR6 ;  /* 0x00000005ff067899 */ /* 0x000fc80008011606 */
[----:B------:R-:W-:Y:S02]  /*4320*/  USHF.L.U32 UR8, UR8, UR6, URZ ;  /* 0x0000000608087299 */ /* 0x000fe400080006ff */
[----:B------:R-:W-:-:S04]  /*4330*/  USHF.L.U32 UR5, UR5, UR6, URZ ;  /* 0x0000000605057299 */ /* 0x000fc800080006ff */
[----:B-1----:R-:W-:-:S04]  /*4340*/  LOP3.LUT R0, R0, UR8, RZ, 0xc0, !PT ;  /* 0x0000000800007c12 */ /* 0x002fc8000f8ec0ff */
[----:B------:R-:W-:-:S13]  /*4350*/  ISETP.NE.AND P0, PT, R0, UR8, PT ;  /* 0x0000000800007c0c */ /* 0x000fda000bf05270 */
[----:B------:R-:W-:Y:S05]  /*4360*/  @P0 BRA `(.L_x_89) ;  /* 0x0000000000580947 */ /* 0x000fea0003800000 */
[----:B------:R-:W1:Y:S02]  /*4370*/  LDS R0, [UR4+0x18] ;  /* 0x00001804ff007984 */ /* 0x000e640008000800 */
[----:B-1----:R-:W-:-:S04]  /*4380*/  LOP3.LUT R0, R0, UR5, RZ, 0xc0, !PT ;  /* 0x0000000500007c12 */ /* 0x002fc8000f8ec0ff */
[----:B------:R-:W-:-:S13]  /*4390*/  ISETP.NE.AND P0, PT, R0, UR5, PT ;  /* 0x0000000500007c0c */ /* 0x000fda000bf05270 */
[----:B------:R-:W-:Y:S05]  /*43a0*/  @P0 BRA `(.L_x_90) ;  /* 0x00000000003c0947 */ /* 0x000fea0003800000 */
[----:B------:R-:W1:Y:S01]  /*43b0*/  S2R R2, SR_LANEID ;  /* 0x0000000000027919 */ /* 0x000e620000000000 */
[----:B------:R-:W-:Y:S01]  /*43c0*/  ULOP3.LUT UR8, URZ, UR8, URZ, 0x33, !UPT ;  /* 0x00000008ff087292 */ /* 0x000fe2000f8e33ff */
[----:B------:R-:W-:Y:S01]  /*43d0*/  LOP3.LUT R4, RZ, UR5, RZ, 0x33, !PT ;  /* 0x00000005ff047c12 */ /* 0x000fe2000f8e33ff */
[----:B------:R-:W-:Y:S02]  /*43e0*/  VOTEU.ANY UR7, UPT, PT ;  /* 0x0000000000077886 */ /* 0x000fe400038e0100 */
[----:B------:R-:W-:Y:S01]  /*43f0*/  UFLO.U32 UR7, UR7 ;  /* 0x00000007000772bd */ /* 0x000fe200080e0000 */
[----:B------:R-:W2:Y:S01]  /*4400*/  REDUX UR5, R4 ;  /* 0x00000000040573c4 */ /* 0x000ea20000000000 */
[----:B------:R-:W-:-:S06]  /*4410*/  IMAD.U32 R0, RZ, RZ, UR8 ;  /* 0x00000008ff007e24 */ /* 0x000fcc000f8e00ff */
[----:B------:R1:W-:Y:S01]  /*4420*/  UTCATOMSWS.AND URZ, UR8 ;  /* 0x0000000800ff79e3 */ /* 0x0003e20008000000 */
[----:B------:R-:W3:Y:S01]  /*4430*/  REDUX UR6, R0 ;  /* 0x00000000000673c4 */ /* 0x000ee20000000000 */
[----:B-1----:R-:W-:Y:S01]  /*4440*/  ISETP.EQ.U32.AND P0, PT, R2, UR7, PT ;  /* 0x0000000702007c0c */ /* 0x002fe2000bf02070 */
[----:B--2---:R-:W-:Y:S01]  /*4450*/  IMAD.U32 R2, RZ, RZ, UR5 ;  /* 0x00000005ff027e24 */ /* 0x004fe2000f8e00ff */
[----:B---3--:R-:W-:-:S11]  /*4460*/  MOV R3, UR6 ;  /* 0x0000000600037c02 */ /* 0x008fd60008000f00 */
[----:B------:R1:W-:Y:S04]  /*4470*/  @P0 ATOMS.AND RZ, [UR4+0x14], R3 ;  /* 0x00001403ffff098c */ /* 0x0003e8000a800004 */
[----:B------:R1:W-:Y:S01]  /*4480*/  @P0 ATOMS.AND RZ, [UR4+0x18], R2 ;  /* 0x00001802ffff098c */ /* 0x0003e2000a800004 */
[----:B------:R-:W-:Y:S05]  /*4490*/  BRA `(.L_x_91) ;  /* 0x0000000000147947 */ /* 0x000fea0003800000 */
.L_x_90:
[----:B------:R-:W-:Y:S02]  /*44a0*/  MOV R2, 0x44c0 ;  /* 0x000044c000027802 */ /* 0x000fe40000000f00 */
[----:B---345:R-:W-:Y:S05]  /*44b0*/  CALL.REL.NOINC `($__internal_0_$__cuda_sm10x_tcgen05_guardrail_trap_col_being_dealloced_not_returned_by_alloc) ;  /* 0x00000070004c7944 */ /* 0x038fea0003c00000 */
[----:B------:R-:W-:Y:S05]  /*44c0*/  BRA `(.L_x_91) ;  /* 0x0000000000087947 */ /* 0x000fea0003800000 */
.L_x_89:
[----:B------:R-:W-:Y:S02]  /*44d0*/  MOV R2, 0x44f0 ;  /* 0x000044f000027802 */ /* 0x000fe40000000f00 */
[----:B---345:R-:W-:Y:S05]  /*44e0*/  CALL.REL.NOINC `($__internal_2_$__cuda_sm10x_tcgen05_guardrail_trap_unallocated_columns_being_dealloced) ;  /* 0x0000007000587944 */ /* 0x038fea0003c00000 */
.L_x_91:
[----:B------:R-:W-:Y:S01]  /*44f0*/  NOP ;  /* 0x0000000000007918 */ /* 0x000fe20000000000 */
[----:B----4-:R-:W-:Y:S05]  /*4500*/  EXIT ;  /* 0x000000000000794d */ /* 0x010fea0003800000 */
.L_x_62:
[----:B------:R-:W-:-:S09]  /*4510*/  UISETP.NE.OR UP5, UPT, UR7, 0x3, UP5 ;  /* 0x000000030700788c */ /* 0x000fd2000afa5670 */
[----:B------:R-:W-:Y:S05]  /*4520*/  BRA.U UP5, `(.L_x_92) ;  /* 0x0000000d05b07547 */ /* 0x000fea000b800000 */
[----:B------:R-:W1:Y:S01]  /*4530*/  LDC R0, c[0x0][0xb30] ;  /* 0x0002cc00ff007b82 */ /* 0x000e620000000800 */
[----:B------:R-:W2:Y:S01]  /*4540*/  LDCU.64 UR8, c[0x0][0x888] ;  /* 0x00011100ff0877ac */ /* 0x000ea20008000a00 */
[----:B------:R-:W-:Y:S02]  /*4550*/  HFMA2 R29, -RZ, RZ, 0, 0 ;  /* 0x00000000ff1d7431 */ /* 0x000fe400000001ff */
[----:B------:R-:W-:Y:S01]  /*4560*/  IMAD.MOV.U32 R31, RZ, RZ, 0x1 ;  /* 0x00000001ff1f7424 */ /* 0x000fe200078e00ff */
[----:B------:R-:W-:Y:S01]  /*4570*/  MOV R27, 0x2000 ;  /* 0x00002000001b7802 */ /* 0x000fe20000000f00 */
[----:B------:R-:W3:Y:S01]  /*4580*/  LDCU.64 UR6, c[0x0][0x890] ;  /* 0x00011200ff0677ac */ /* 0x000ee20008000a00 */
[----:B------:R-:W-:Y:S01]  /*4590*/  IMAD.MOV.U32 R30, RZ, RZ, RZ ;  /* 0x000000ffff1e7224 */ /* 0x000fe200078e00ff */
[----:B------:R-:W4:Y:S01]  /*45a0*/  LDC R25, c[0x0][0x370] ;  /* 0x0000dc00ff197b82 */ /* 0x000f220000000800 */
[----:B------:R-:W-:Y:S01]  /*45b0*/  UMOV UR5, 0x400 ;  /* 0x0000040000057882 */ /* 0x000fe20000000000 */
[----:B------:R-:W-:-:S02]  /*45c0*/  UPLOP3.LUT UP1, UPT, UPT, UPT, UPT, 0x40, 0x4 ;  /* 0x000000000004789c */ /* 0x000fc40003f2e870 */
[----:B------:R-:W-:Y:S01]  /*45d0*/  ULEA UR5, UR4, UR5, 0x18 ;  /* 0x0000000504057291 */ /* 0x000fe2000f8ec0ff */
[----:B------:R-:W-:-:S03]  /*45e0*/  UMOV UR14, URZ ;  /* 0x000000ff000e7c82 */ /* 0x000fc60008000000 */
[----:B------:R-:W4:Y:S01]  /*45f0*/  LDC R2, c[0x0][0xb0c] ;  /* 0x0002c300ff027b82 */ /* 0x000f220000000800 */
[----:B--2---:R-:W-:Y:S02]  /*4600*/  UISETP.NE.U32.AND UP3, UPT, UR8, URZ, UPT ;  /* 0x000000ff0800728c */ /* 0x004fe4000bf65070 */
[----:B---3--:R-:W-:-:S05]  /*4610*/  UISETP.NE.U32.AND UP5, UPT, UR6, URZ, UPT ;  /* 0x000000ff0600728c */ /* 0x008fca000bfa5070 */
[----:B------:R-:W2:Y:S01]  /*4620*/  LDC R24, c[0x0][0xb20] ;  /* 0x0002c800ff187b82 */ /* 0x000ea20000000800 */
[----:B-1----:R-:W-:Y:S01]  /*4630*/  ISETP.NE.AND P1, PT, R0, 0x1, PT ;  /* 0x000000010000780c */ /* 0x002fe20003f25270 */
[----:B------:R-:W-:Y:S02]  /*4640*/  UISETP.NE.AND.EX UP3, UPT, UR9, URZ, UPT, UP3 ;  /* 0x000000ff0900728c */ /* 0x000fe4000bf65330 */
[----:B------:R-:W-:-:S04]  /*4650*/  UISETP.NE.AND.EX UP5, UPT, UR7, URZ, UPT, UP5 ;  /* 0x000000ff0700728c */ /* 0x000fc8000bfa5350 */
[----:B------:R-:W1:Y:S08]  /*4660*/  LDC.64 R32, c[0x0][0x348] ;  /* 0x0000d200ff207b82 */ /* 0x000e700000000a00 */
[----:B------:R-:W3:Y:S08]  /*4670*/  LDC.64 R16, c[0x0][0xb10] ;  /* 0x0002c400ff107b82 */ /* 0x000ef00000000a00 */
[----:B------:R-:W1:Y:S08]  /*4680*/  LDC.64 R6, c[0x0][0xb18] ;  /* 0x0002c600ff067b82 */ /* 0x000e700000000a00 */
[----:B------:R-:W1:Y:S08]  /*4690*/  LDC.64 R4, c[0x0][0xb28] ;  /* 0x0002ca00ff047b82 */ /* 0x000e700000000a00 */
[----:B--2-4-:R-:W1:Y:S02]  /*46a0*/  LDC R26, c[0x0][0x374] ;  /* 0x0000dd00ff1a7b82 */ /* 0x014e640000000800 */
.L_x_101:
[C---:B------:R-:W-:Y:S02]  /*46b0*/  LEA R0, R30.reuse, UR5, 0x3 ;  /* 0x000000051e007c11 */ /* 0x040fe4000f8e18ff */
[----:B------:R-:W-:Y:S02]  /*46c0*/  SHF.L.U32 R3, R29, 0x1f, RZ ;  /* 0x0000001f1d037819 */ /* 0x000fe400000006ff */
[----:B------:R-:W-:Y:S02]  /*46d0*/  LEA R20, R30, UR5, 0x4 ;  /* 0x000000051e147c11 */ /* 0x000fe4000f8e20ff */
[----:B--2---:R-:W2:Y:S02]  /*46e0*/  SYNCS.PHASECHK.TRANS64.TRYWAIT P0, [R0+URZ+0xe0], R3 ;  /* 0x0000e003000075a7 */ /* 0x004ea400080011ff */
[----:B--2---:R-:W-:Y:S05]  /*46f0*/  @!P0 BRA `(.L_x_93) ;  /* 0x0000006800f48947 */ /* 0x004fea0003800000 */
.L_x_179:
[----:B------:R-:W-:Y:S01]  /*4700*/  ISETP.GE.AND P0, PT, R94, 0x1, PT ;  /* 0x000000015e00780c */ /* 0x000fe20003f06270 */
[----:B------:R-:W4:Y:S01]  /*4710*/  LDS.128 R20, [R20+0x170] ;  /* 0x0001700014147984 */ /* 0x000f220000000c00 */
[----:B--2---:R-:W-:Y:S01]  /*4720*/  VIADD R0, R0, 0xf0 ;  /* 0x000000f000007836 */ /* 0x004fe20000000000 */
[----:B------:R-:W-:Y:S01]  /*4730*/  @!PT LDS RZ, [RZ] ;  /* 0x00000000fffff984 */ /* 0x000fe20000000800 */
[----:B------:R-:W-:Y:S01]  /*4740*/  @!PT LDS RZ, [RZ] ;  /* 0x00000000fffff984 */ /* 0x000fe20000000800 */
[----:B------:R-:W-:Y:S01]  /*4750*/  @!PT LDS RZ, [RZ] ;  /* 0x00000000fffff984 */ /* 0x000fe20000000800 */
[----:B------:R-:W-:Y:S01]  /*4760*/  @!PT LDS RZ, [RZ] ;  /* 0x00000000fffff984 */ /* 0x000fe20000000800 */
[----:B------:R2:W-:Y:S06]  /*4770*/  MEMBAR.ALL.CTA ;  /* 0x0000000000007992 */ /* 0x0005ec0000008000 */
[----:B--2---:R-:W2:Y:S01]  /*4780*/  FENCE.VIEW.ASYNC.S ;  /* 0x00000000000073c6 */ /* 0x004ea20000000000 */
[----:B------:R-:W-:Y:S04]  /*4790*/  PRMT R0, RZ, 0x654, R0 ;  /* 0x00000654ff007816 */ /* 0x000fe80000000000 */
[----:B--2---:R2:W-:Y:S01]  /*47a0*/  SYNCS.ARRIVE.TRANS64.RED.A1T0 RZ, [R0+URZ], RZ ;  /* 0x000000ff00ff79a7 */ /* 0x0045e200081004ff */
[----:B----4-:R-:W-:Y:S11]  /*47b0*/  LOP3.LUT P3, RZ, R22, 0x1, RZ, 0xc0, !PT ;  /* 0x0000000116ff7812 */ /* 0x010ff6000786c0ff */
[----:B------:R-:W-:Y:S02]  /*47c0*/  @!UPT UIADD3 URZ, UPT, UPT, URZ, URZ, URZ ;  /* 0x000000fffffff290 */ /* 0x000fe4000fffe0ff */
[----:B------:R-:W-:Y:S02]  /*47d0*/  @P3 MOV R13, R20 ;  /* 0x00000014000d3202 */ /* 0x000fe40000000f00 */
[----:B------:R-:W-:Y:S01]  /*47e0*/  @P3 LOP3.LUT R8, R21, 0xffff, RZ, 0xc0, !PT ;  /* 0x0000ffff15083812 */ /* 0x000fe200078ec0ff */
[----:B--2---:R-:W-:Y:S06]  /*47f0*/  @!P0 BRA `(.L_x_94) ;  /* 0x0000000000a48947 */ /* 0x004fec0003800000 */
[----:B-1----:R-:W-:Y:S01]  /*4800*/  IMAD.HI.U32 R35, R26, R7, RZ ;  /* 0x000000071a237227 */ /* 0x002fe200078e00ff */
[----:B------:R-:W-:Y:S02]  /*4810*/  ISETP.NE.AND P0, PT, R6, 0x1, PT ;  /* 0x000000010600780c */ /* 0x000fe40003f05270 */
[----:B------:R-:W-:Y:S01]  /*4820*/  ISETP.NE.AND P2, PT, R94, 0x1, PT ;  /* 0x000000015e00780c */ /* 0x000fe20003f45270 */
[----:B---3--:R-:W-:Y:S01]  /*4830*/  IMAD.HI.U32 R34, R25, R16, RZ ;  /* 0x0000001019227227 */ /* 0x008fe200078e00ff */
[----:B------:R-:W-:Y:S02]  /*4840*/  SHF.R.U32.HI R35, RZ, R24, R35 ;  /* 0x00000018ff237219 */ /* 0x000fe40000011623 */
[----:B------:R-:W-:Y:S01]  /*4850*/  ISETP.NE.AND P4, PT, R2, 0x1, PT ;  /* 0x000000010200780c */ /* 0x000fe20003f85270 */
[----:B------:R-:W-:Y:S01]  /*4860*/  IMAD.HI.U32 R36, R13, R16, RZ ;  /* 0x000000100d247227 */ /* 0x000fe200078e00ff */
[----:B------:R-:W-:Y:S02]  /*4870*/  SHF.R.U32.HI R34, RZ, R17, R34 ;  /* 0x00000011ff227219 */ /* 0x000fe40000011622 */
[----:B------:R-:W-:Y:S01]  /*4880*/  SEL R3, R26, R35, !P0 ;  /* 0x000000231a037207 */ /* 0x000fe20004000000 */
[C---:B------:R-:W-:Y:S01]  /*4890*/  IMAD.HI.U32 R35, R8.reuse, R7, RZ ;  /* 0x0000000708237227 */ /* 0x040fe200078e00ff */
[----:B------:R-:W-:Y:S02]  /*48a0*/  SEL R11, R25, R34, !P4 ;  /* 0x00000022190b7207 */ /* 0x000fe40006000000 */
[----:B------:R-:W-:Y:S01]  /*48b0*/  SHF.R.U32.HI R36, RZ, R17, R36 ;  /* 0x00000011ff247219 */ /* 0x000fe20000011624 */
[----:B------:R-:W-:Y:S01]  /*48c0*/  IMAD.HI.U32 R38, R3, R4, RZ ;  /* 0x0000000403267227 */ /* 0x000fe200078e00ff */
[----:B------:R-:W-:Y:S03]  /*48d0*/  SHF.R.U32.HI R35, RZ, R24, R35 ;  /* 0x00000018ff237219 */ /* 0x000fe60000011623 */
[----:B------:R-:W-:Y:S01]  /*48e0*/  IMAD.HI.U32 R34, R11, R4, RZ ;  /* 0x000000040b227227 */ /* 0x000fe200078e00ff */
[----:B------:R-:W-:Y:S02]  /*48f0*/  @P2 SHF.R.U32.HI R3, RZ, R5, R38 ;  /* 0x00000005ff032219 */ /* 0x000fe40000011626 */
[----:B------:R-:W-:Y:S02]  /*4900*/  SEL R9, R8, R35, !P0 ;  /* 0x0000002308097207 */ /* 0x000fe40004000000 */
[----:B------:R-:W-:Y:S01]  /*4910*/  @P2 SHF.R.U32.HI R11, RZ, R5, R34 ;  /* 0x00000005ff0b2219 */ /* 0x000fe20000011622 */
[C---:B------:R-:W-:Y:S01]  /*4920*/  IMAD R10, R94.reuse, R3, RZ ;  /* 0x000000035e0a7224 */ /* 0x040fe200078e02ff */
[----:B------:R-:W-:Y:S01]  /*4930*/  SEL R3, R13, R36, !P4 ;  /* 0x000000240d037207 */ /* 0x000fe20006000000 */
[C---:B------:R-:W-:Y:S03]  /*4940*/  IMAD.HI.U32 R14, R9.reuse, R4, RZ ;  /* 0x00000004090e7227 */ /* 0x040fe600078e00ff */
[----:B------:R-:W-:Y:S01]  /*4950*/  ISETP.GE.AND P0, PT, R9, R10, PT ;  /* 0x0000000a0900720c */ /* 0x000fe20003f06270 */
[C---:B------:R-:W-:Y:S01]  /*4960*/  IMAD R12, R94.reuse, R11, RZ ;  /* 0x0000000b5e0c7224 */ /* 0x040fe200078e02ff */
[-C--:B------:R-:W-:Y:S04]  /*4970*/  SHF.R.U32.HI R14, RZ, R5.reuse, R14 ;  /* 0x00000005ff0e7219 */ /* 0x080fe8000001160e */
[----:B------:R-:W-:Y:S02]  /*4980*/  ISETP.GE.OR P0, PT, R3, R12, P0 ;  /* 0x0000000c0300720c */ /* 0x000fe40000706670 */
[----:B------:R-:W-:Y:S05]  /*4990*/  SEL R15, R9, R14, !P2 ;  /* 0x0000000e090f7207 */ /* 0x000fea0005000000 */
[----:B------:R-:W-:Y:S04]  /*49a0*/  IMAD.MOV R14, RZ, RZ, -R15 ;  /* 0x000000ffff0e7224 */ /* 0x000fe800078e0a0f */
[----:B------:R-:W-:Y:S02]  /*49b0*/  IMAD R14, R94, R14, R9 ;  /* 0x0000000e5e0e7224 */ /* 0x000fe400078e0209 */
[C---:B------:R-:W-:Y:S05]  /*49c0*/  @!P0 IMAD.HI.U32 R10, R3.reuse, R4, RZ ;  /* 0x00000004030a8227 */ /* 0x040fea00078e00ff */
[----:B------:R-:W-:Y:S04]  /*49d0*/  @!P0 SHF.R.U32.HI R10, RZ, R5, R10 ;  /* 0x00000005ff0a8219 */ /* 0x000fe8000001160a */
[----:B------:R-:W-:Y:S01]  /*49e0*/  @!P0 SEL R0, R3, R10, !P2 ;  /* 0x0000000a03008207 */ /* 0x000fe20005000000 */
[----:B------:R-:W-:Y:S03]  /*49f0*/  IMAD.MOV R10, RZ, RZ, -R3 ;  /* 0x000000ffff0a7224 */ /* 0x000fe600078e0a03 */
[----:B------:R-:W-:Y:S01]  /*4a00*/  @!P0 IADD3 R15, PT, PT, R15, -R0, RZ ;  /* 0x800000000f0f8210 */ /* 0x000fe20007ffe0ff */
[----:B------:R-:W-:Y:S01]  /*4a10*/  @!P0 IMAD R0, R11, R14, R0 ;  /* 0x0000000e0b008224 */ /* 0x000fe200078e0200 */
[----:B------:R-:W-:Y:S01]  /*4a20*/  IADD3 R11, PT, PT, -R9, RZ, RZ ;  /* 0x000000ff090b7210 */ /* 0x000fe20007ffe1ff */
[----:B------:R-:W-:Y:S02]  /*4a30*/  IMAD R13, R2, R10, R13 ;  /* 0x0000000a020d7224 */ /* 0x000fe400078e020d */
[----:B------:R-:W-:Y:S02]  /*4a40*/  @!P0 IMAD R9, R15, R94, R3 ;  /* 0x0000005e0f098224 */ /* 0x000fe400078e0203 */
[----:B------:R-:W-:Y:S02]  /*4a50*/  @!P0 IMAD.MOV.U32 R3, RZ, RZ, R0 ;  /* 0x000000ffff038224 */ /* 0x000fe400078e0000 */
[----:B------:R-:W-:Y:S02]  /*4a60*/  IMAD R8, R6, R11, R8 ;  /* 0x0000000b06087224 */ /* 0x000fe400078e0208 */
[----:B------:R-:W-:Y:S02]  /*4a70*/  IMAD R13, R3, R2, R13 ;  /* 0x00000002030d7224 */ /* 0x000fe400078e020d */
[----:B------:R-:W-:Y:S02]  /*4a80*/  IMAD R8, R9, R6, R8 ;  /* 0x0000000609087224 */ /* 0x000fe400078e0208 */
.L_x_94:
[----:B------:R-:W-:Y:S05]  /*4a90*/  BRA.U UP1, `(.L_x_95) ;  /* 0x0000000101107547 */ /* 0x000fea000b800000 */
[----:B------:R-:W-:Y:S04]  /*4aa0*/  MOV R0, UR13 ;  /* 0x0000000d00007c02 */ /* 0x000fe80008000f00 */
[----:B------:R-:W-:Y:S04]  /*4ab0*/  SHF.L.U32 R3, R0, 0x1f, RZ ;  /* 0x0000001f00037819 */ /* 0x000fe800000006ff */
[----:B------:R-:W2:Y:S02]  /*4ac0*/  SYNCS.PHASECHK.TRANS64.TRYWAIT P0, [UR5+0xd8], R3 ;  /* 0x0000d803ff0075a7 */ /* 0x000ea40008001105 */
[----:B--2---:R-:W-:Y:S05]  /*4ad0*/  @!P0 BRA `(.L_x_96) ;  /* 0x0000006800108947 */ /* 0x004fea0003800000 */
.L_x_95:
[----:B------:R-:W-:Y:S02]  /*4ae0*/  R2UR UR11, R19 ;  /* 0x00000000130b72ca */ /* 0x000fe400000e0000 */
[----:B------:R-:W-:Y:S02]  /*4af0*/  R2UR UR10, R18 ;  /* 0x00000000120a72ca */ /* 0x000fe400000e0000 */
[----:B------:R-:W-:Y:S04]  /*4b00*/  ISETP.NE.U32.AND P2, PT, RZ, UR6, PT ;  /* 0x00000006ff007c0c */ /* 0x000fe8000bf45070 */
[----:B------:R-:W-:Y:S05]  /*4b10*/  ISETP.NE.AND.EX P2, PT, RZ, UR7, PT, P2 ;  /* 0x00000007ff007c0c */ /* 0x000fea000bf45320 */
[----:B------:R-:W-:Y:S02]  /*4b20*/  USHF.L.U32 UR11, UR11, 0x7, URZ ;  /* 0x000000070b0b7899 */ /* 0x000fe400080006ff */
[----:B------:R-:W-:Y:S01]  /*4b30*/  USHF.L.U32 UR10, UR10, 0x6, URZ ;  /* 0x000000060a0a7899 */ /* 0x000fe200080006ff */
[----:B------:R-:W-:Y:S11]  /*4b40*/  BRA.U !UP5, `(.L_x_97) ;  /* 0x000000010d347547 */ /* 0x000ff6000b800000 */
[----:B------:R-:W-:Y:S01]  /*4b50*/  UPLOP3.LUT UP0, UPT, UPT, UPT, UP3, 0x80, 0x8 ;  /* 0x000000000008789c */ /* 0x000fe20003f0f030 */
[----:B--2---:R-:W-:Y:S02]  /*4b60*/  HFMA2 R0, -RZ, RZ, 0, 5.9604644775390625e-08 ;  /* 0x00000001ff007431 */ /* 0x004fe400000001ff */
[----:B------:R-:W-:Y:S03]  /*4b70*/  IMAD.MOV.U32 R69, RZ, RZ, 0x1 ;  /* 0x00000001ff457424 */ /* 0x000fe600078e00ff */
[----:B------:R-:W-:Y:S05]  /*4b80*/  PLOP3.LUT P0, PT, PT, PT, UP0, 0x80, 0x8 ;  /* 0x000000000008781c */ /* 0x000fea0003f0f008 */
[----:B------:R-:W2:Y:S01]  /*4b90*/  @UP0 LDCU.64 UR16, c[0x0][0x888] ;  /* 0x00011100ff1007ac */ /* 0x000ea20008000a00 */
[----:B------:R-:W-:Y:S07]  /*4ba0*/  @UP0 UIMAD UR8, UR36, UR6, URZ ;  /* 0x00000006240802a4 */ /* 0x000fee000f8e02ff */
[----:B------:R-:W-:Y:S01]  /*4bb0*/  @!P0 PRMT R69, R0, 0x7610, R69 ;  /* 0x0000761000458816 */ /* 0x000fe20000000045 */
[----:B--2---:R-:W-:Y:S03]  /*4bc0*/  @UP0 UIMAD.WIDE UR16, UR8, 0x4, UR16 ;  /* 0x00000004081008a5 */ /* 0x004fe6000f8e0210 */
[----:B------:R-:W2:Y:S03]  /*4bd0*/  @!UP0 LDCU UR8, c[0x0][0x880] ;  /* 0x00011000ff0887ac */ /* 0x000ea60008000800 */
[----:B------:R-:W-:Y:S01]  /*4be0*/  IMAD.U32 R10, RZ, RZ, UR16 ;  /* 0x00000010ff0a7e24 */ /* 0x000fe2000f8e00ff */
[----:B------:R-:W-:Y:S05]  /*4bf0*/  MOV R11, UR17 ;  /* 0x00000011000b7c02 */ /* 0x000fea0008000f00 */
[----:B-----5:R4:W5:Y:S02]  /*4c00*/  @P0 LDG.E R61, desc[UR38][R10.64] ;  /* 0x000000260a3d0981 */ /* 0x020964000c1e1900 */
[----:B--2-4-:R-:W-:Y:S07]  /*4c10*/  @!P0 IMAD.U32 R61, RZ, RZ, UR8 ;  /* 0x00000008ff3d8e24 */ /* 0x014fee000f8e00ff */
.L_x_97:
[----:B-----5:R-:W-:Y:S01]  /*4c20*/  @!P2 FSETP.EQ.AND P0, PT, R61, RZ, PT ;  /* 0x000000ff3d00a20b */ /* 0x020fe20003f02000 */
[----:B------:R-:W-:Y:S01]  /*4c30*/  @!UPT UIADD3 URZ, UPT, UPT, URZ, URZ, URZ ;  /* 0x000000fffffff290 */ /* 0x000fe2000fffe0ff */
[----:B------:R-:W-:Y:S11]  /*4c40*/  @!P2 BRA `(.L_x_98) ;  /* 0x000000000014a947 */ /* 0x000ff60003800000 */
[----:B------:R-:W-:Y:S02]  /*4c50*/  LOP3.LUT P2, RZ, R69, 0xff, RZ, 0xc0, !PT ;  /* 0x000000ff45ff7812 */ /* 0x000fe4000784c0ff */
[----:B------:R-:W-:Y:S04]  /*4c60*/  PLOP3.LUT P0, PT, PT, PT, UP0, 0x80, 0x8 ;  /* 0x000000000008781c */ /* 0x000fe80003f0f008 */
[----:B------:R-:W-:Y:S07]  /*4c70*/  PLOP3.LUT P0, PT, P0, PT, PT, 0x8, 0x80 ;  /* 0x000000000080781c */ /* 0x000fee000070e170 */
[----:B------:R-:W-:Y:S11]  /*4c80*/  @P2 FSETP.EQ.AND P0, PT, R61, RZ, PT ;  /* 0x000000ff3d00220b */ /* 0x000ff60003f02000 */
[----:B------:R-:W-:Y:S02]  /*4c90*/  @!UPT UIADD3 URZ, UPT, UPT, URZ, URZ, URZ ;  /* 0x000000fffffff290 */ /* 0x000fe4000fffe0ff */
.L_x_98:
[----:B------:R-:W-:Y:S01]  /*4ca0*/  ULEA UR16, UR14, UR5, 0x3 ;  /* 0x000000050e107291 */ /* 0x000fe2000f8e18ff */
[----:B--2---:R-:W-:Y:S02]  /*4cb0*/  SHF.L.U32 R3, R31, 0x1f, RZ ;  /* 0x0000001f1f037819 */ /* 0x004fe400000006ff */
[----:B------:R-:W-:Y:S04]  /*4cc0*/  ELECT P4, URZ, PT ;  /* 0x0000000000ff782f */ /* 0x000fe80003880000 */
[----:B------:R-:W-:Y:S02]  /*4cd0*/  PLOP3.LUT P4, PT, P0, P4, PT, 0xf2, 0x2f ;  /* 0x00000000002f781c */ /* 0x000fe40000789e72 */
[----:B------:R-:W2:Y:S11]  /*4ce0*/  SYNCS.PHASECHK.TRANS64.TRYWAIT P2, [UR16+0xb8], R3 ;  /* 0x0000b803ff0075a7 */ /* 0x000eb60008041110 */
[----:B-1----:R-:W-:Y:S05]  /*4cf0*/  @!P4 IADD3 R18, P0, PT, R32, 0x580, RZ ;  /* 0x000005802012c810 */ /* 0x002fea0007f1e0ff */
[----:B------:R-:W-:Y:S01]  /*4d00*/  @!P4 IMAD.X R12, RZ, RZ, R33, P0 ;  /* 0x000000ffff0cc224 */ /* 0x000fe200000e0621 */
[----:B--2---:R-:W-:Y:S07]  /*4d10*/  @!P2 BRA `(.L_x_99) ;  /* 0x000000640098a947 */ /* 0x004fee0003800000 */
.L_x_182:
[----:B------:R-:W2:Y:S01]  /*4d20*/  LDC.64 R14, c[0x0][0xb10] ;  /* 0x0002c400ff0e7b82 */ /* 0x000ea20000000a00 */
[----:B------:R-:W-:Y:S01]  /*4d30*/  @!P4 R2UR UR8, R12 ;  /* 0x000000000c08c2ca */ /* 0x000fe200000e0000 */
[----:B------:R-:W-:Y:S01]  /*4d40*/  VOTEU.ALL UP2, P4 ;  /* 0x0000000000ff7886 */ /* 0x000fe20002040000 */
[----:B------:R-:W-:Y:S01]  /*4d50*/  @!P4 R2UR UR9, R18 ;  /* 0x000000001209c2ca */ /* 0x000fe200000e0000 */
[----:B------:R-:W-:Y:S01]  /*4d60*/  VOTEU.ALL UP1, P4 ;  /* 0x0000000000ff7886 */ /* 0x000fe20002020000 */
[----:B------:R-:W-:Y:S03]  /*4d70*/  UMOV UR22, 0x0 ;  /* 0x0000000000167882 */ /* 0x000fe60000000000 */
[----:B------:R-:W4:Y:S01]  /*4d80*/  LDC.64 R10, c[0x0][0xb18] ;  /* 0x0002c600ff0a7b82 */ /* 0x000f220000000a00 */
[----:B------:R-:W-:Y:S01]  /*4d90*/  UMOV UR23, 0x10000000 ;  /* 0x1000000000177882 */ /* 0x000fe20000000000 */
[----:B------:R-:W-:Y:S01]  /*4da0*/  UMOV UR12, UR36 ;  /* 0x00000024000c7c82 */ /* 0x000fe20008000000 */
[----:B------:R-:W-:Y:S01]  /*4db0*/  UIADD3 UR15, UPT, UPT, UR14, 0x1, URZ ;  /* 0x000000010e0f7890 */ /* 0x000fe2000fffe0ff */
[----:B------:R-:W-:Y:S01]  /*4dc0*/  @P3 SHF.R.U32.HI R28, RZ, 0x10, R21 ;  /* 0x00000010ff1c3819 */ /* 0x000fe20000011615 */
[----:B------:R-:W-:Y:S03]  /*4dd0*/  VIADD R30, R30, 0x1 ;  /* 0x000000011e1e7836 */ /* 0x000fe60000000000 */
[----:B-1----:R-:W1:Y:S01]  /*4de0*/  @!P1 LDC R0, c[0x0][0xb20] ;  /* 0x0002c800ff009b82 */ /* 0x002e620000000800 */
[----:B------:R-:W-:Y:S01]  /*4df0*/  UISETP.NE.AND UP4, UPT, UR15, 0x3, UPT ;  /* 0x000000030f00788c */ /* 0x000fe2000bf85270 */
[----:B------:R-:W-:Y:S01]  /*4e00*/  IMAD.U32 R19, RZ, RZ, UR8 ;  /* 0x00000008ff137e24 */ /* 0x000fe2000f8e00ff */
[----:B------:R-:W-:Y:S05]  /*4e10*/  @!UP2 ULEA UR8, UR14, UR5, 0xd ;  /* 0x000000050e08a291 */ /* 0x000fea000f8e68ff */
[----:B------:R-:W5:Y:S01]  /*4e20*/  @!P1 LDC R3, c[0x0][0xb0c] ;  /* 0x0002c300ff039b82 */ /* 0x000f620000000800 */
[----:B------:R-:W-:Y:S01]  /*4e30*/  IMAD.U32 R18, RZ, RZ, UR9 ;  /* 0x00000009ff127e24 */ /* 0x000fe2000f8e00ff */
[----:B------:R-:W-:Y:S01]  /*4e40*/  UIADD3 UR9, UPT, UPT, UR16, 0xa0, URZ ;  /* 0x000000a010097890 */ /* 0x000fe2000fffe0ff */
[----:B------:R-:W-:Y:S01]  /*4e50*/  @!P4 R2UR UR21, R19 ;  /* 0x000000001315c2ca */ /* 0x000fe200000e0000 */
[----:B------:R-:W-:Y:S02]  /*4e60*/  @!UP2 UIADD3 UR8, UPT, UPT, UR8, 0x200, URZ ;  /* 0x000002000808a890 */ /* 0x000fe4000fffe0ff */
[----:B------:R-:W-:Y:S01]  /*4e70*/  @!P4 R2UR UR20, R18 ;  /* 0x000000001214c2ca */ /* 0x000fe200000e0000 */
[----:B------:R-:W-:Y:S01]  /*4e80*/  @!P4 IMAD.MOV.U32 R18, RZ, RZ, 0x2000 ;  /* 0x00002000ff12c424 */ /* 0x000fe200078e00ff */
[----:B------:R-:W-:Y:S02]  /*4e90*/  UPRMT UR17, UR4, 0x654, UR9 ;  /* 0x0000065404117896 */ /* 0x000fe40008000009 */
[----:B------:R-:W-:Y:S02]  /*4ea0*/  USEL UR18, URZ, 0x1, UP4 ;  /* 0x00000001ff127887 */ /* 0x000fe4000a000000 */
[----:B------:R-:W-:Y:S04]  /*4eb0*/  USEL UR15, UR15, URZ, UP4 ;  /* 0x000000ff0f0f7287 */ /* 0x000fe8000a000000 */
[----:B------:R-:W-:Y:S01]  /*4ec0*/  ULEA UR14, UR15, UR5, 0x3 ;  /* 0x000000050f0e7291 */ /* 0x000fe2000f8e18ff */
[----:B------:R-:W-:Y:S02]  /*4ed0*/  LOP3.LUT R31, R31, UR18, RZ, 0x3c, !PT ;  /* 0x000000121f1f7c12 */ /* 0x000fe4000f8e3cff */
[----:B------:R1:W-:Y:S01]  /*4ee0*/  @!UP1 UTMALDG.3D [UR8], [UR20], desc[UR22] ;  /* 0x00001608140095b4 */ /* 0x0003e20008011000 */
[----:B------:R1:W-:Y:S01]  /*4ef0*/  @!P4 SYNCS.ARRIVE.TRANS64.RED.A0TR RZ, [UR16+0xa0], R18 ;  /* 0x0000a012ffffc9a7 */ /* 0x0003e20008300410 */
[----:B------:R-:W-:Y:S02]  /*4f00*/  SHF.L.U32 R12, R31, 0x1f, RZ ;  /* 0x0000001f1f0c7819 */ /* 0x000fe400000006ff */
[----:B-----5:R-:W-:Y:S01]  /*4f10*/  @!P1 ISETP.NE.AND P2, PT, R3, 0x1, PT ;  /* 0x000000010300980c */ /* 0x020fe20003f45270 */
[C---:B--2---:R-:W-:Y:S01]  /*4f20*/  @!P1 IMAD.HI.U32 R14, R13.reuse, R14, RZ ;  /* 0x0000000e0d0e9227 */ /* 0x044fe200078e00ff */
[----:B----4-:R-:W-:Y:S03]  /*4f30*/  @!P1 ISETP.NE.AND P0, PT, R10, 0x1, PT ;  /* 0x000000010a00980c */ /* 0x010fe60003f05270 */
[C---:B------:R-:W-:Y:S01]  /*4f40*/  @!P1 IMAD.HI.U32 R11, R8.reuse, R11, RZ ;  /* 0x0000000b080b9227 */ /* 0x040fe200078e00ff */
[----:B------:R-:W-:Y:S04]  /*4f50*/  @!P1 SHF.R.U32.HI R14, RZ, R15, R14 ;  /* 0x0000000fff0e9219 */ /* 0x000fe8000001160e */
[----:B-1----:R-:W-:Y:S01]  /*4f60*/  @!P1 SHF.R.U32.HI R9, RZ, R0, R11 ;  /* 0x00000000ff099219 */ /* 0x002fe2000001160b */
[----:B------:R-:W-:Y:S01]  /*4f70*/  SYNCS.ARRIVE.TRANS64.RED.A1T0 RZ, [UR17], RZ ;  /* 0x000000ffffff79a7 */ /* 0x000fe20008100411 */
[----:B------:R-:W-:Y:S02]  /*4f80*/  @!P1 SEL R14, R13, R14, !P2 ;  /* 0x0000000e0d0e9207 */ /* 0x000fe40005000000 */
[----:B------:R-:W-:Y:S01]  /*4f90*/  @!P1 SEL R9, R8, R9, !P0 ;  /* 0x0000000908099207 */ /* 0x000fe20004000000 */
[----:B------:R-:W1:Y:S04]  /*4fa0*/  SYNCS.PHASECHK.TRANS64.TRYWAIT P5, [UR14+0xb8], R12 ;  /* 0x0000b80cff0075a7 */ /* 0x000e6800080a110e */
[----:B------:R-:W-:Y:S02]  /*4fb0*/  @!P1 IMAD.IADD R0, R9, 0x1, -R14 ;  /* 0x0000000109009824 */ /* 0x000fe400078e0a0e */
[----:B------:R-:W-:Y:S02]  /*4fc0*/  @!P1 IMAD.IADD R9, R14, 0x1, -R9 ;  /* 0x000000010e099824 */ /* 0x000fe400078e0a09 */
[----:B------:R-:W-:Y:S02]  /*4fd0*/  @!P1 IMAD R13, R0, R3, R13 ;  /* 0x00000003000d9224 */ /* 0x000fe400078e020d */
[----:B------:R-:W-:Y:S01]  /*4fe0*/  @!P1 IMAD R8, R9, R10, R8 ;  /* 0x0000000a09089224 */ /* 0x000fe200078e0208 */
[----:B-1----:R-:W-:Y:S06]  /*4ff0*/  @!P5 BRA `(.L_x_100) ;  /* 0x0000006000f8d947 */ /* 0x002fec0003800000 */
.L_x_184:
[----:B-1----:R-:W-:Y:S01]  /*5000*/  @!P4 IADD3 R3, P0, PT, R32, 0x580, RZ ;  /* 0x000005802003c810 */ /* 0x002fe20007f1e0ff */
[----:B------:R-:W-:Y:S01]  /*5010*/  UMOV UR20, 0x0 ;  /* 0x0000000000147882 */ /* 0x000fe20000000000 */
[----:B------:R-:W-:Y:S01]  /*5020*/  UMOV UR21, 0x10000000 ;  /* 0x1000000000157882 */ /* 0x000fe20000000000 */
[----:B------:R-:W-:Y:S01]  /*5030*/  VOTEU.ALL UP1, P4 ;  /* 0x0000000000ff7886 */ /* 0x000fe20002020000 */
[----:B------:R-:W-:Y:S01]  /*5040*/  @!P4 R2UR UR9, R3 ;  /* 0x000000000309c2ca */ /* 0x000fe200000e0000 */
[----:B------:R-:W-:Y:S01]  /*5050*/  @!P4 IMAD.X R0, RZ, RZ, R33, P0 ;  /* 0x000000ffff00c224 */ /* 0x000fe200000e0621 */
[----:B------:R-:W-:Y:S01]  /*5060*/  UMOV UR12, UR36 ;  /* 0x00000024000c7c82 */ /* 0x000fe20008000000 */
[----:B------:R-:W-:Y:S01]  /*5070*/  @P3 R2UR UR36, R28 ;  /* 0x000000001c2432ca */ /* 0x000fe200000e0000 */
[----:B------:R-:W-:Y:S01]  /*5080*/  @!UP1 ULEA UR16, UR15, UR5, 0xd ;  /* 0x000000050f109291 */ /* 0x000fe2000f8e68ff */
[----:B------:R-:W-:Y:S01]  /*5090*/  ISETP.NE.AND P0, PT, R30, 0x2, PT ;  /* 0x000000021e00780c */ /* 0x000fe20003f05270 */
[----:B------:R-:W-:Y:S01]  /*50a0*/  @!UP1 UIADD3 UR10, UPT, UPT, UR10, 0x20, URZ ;  /* 0x000000200a0a9890 */ /* 0x000fe2000fffe0ff */
[----:B------:R-:W-:Y:S01]  /*50b0*/  @!P4 R2UR UR8, R0 ;  /* 0x000000000008c2ca */ /* 0x000fe200000e0000 */
[----:B------:R-:W-:Y:S01]  /*50c0*/  IMAD.IADD R18, R8, 0x1, R67 ;  /* 0x0000000108127824 */ /* 0x000fe200078e0243 */
[----:B------:R-:W-:Y:S01]  /*50d0*/  SEL R0, RZ, 0x1, P0 ;  /* 0x00000001ff007807 */ /* 0x000fe20000000000 */
[----:B------:R-:W-:Y:S01]  /*50e0*/  IMAD.IADD R19, R13, 0x1, R120 ;  /* 0x000000010d137824 */ /* 0x000fe200078e0278 */
[----:B------:R-:W-:Y:S02]  /*50f0*/  SEL R30, R30, RZ, P0 ;  /* 0x000000ff1e1e7207 */ /* 0x000fe40000000000 */
[----:B------:R-:W-:Y:S01]  /*5100*/  IMAD.U32 R10, RZ, RZ, UR9 ;  /* 0x00000009ff0a7e24 */ /* 0x000fe2000f8e00ff */
[----:B------:R-:W-:Y:S01]  /*5110*/  UIADD3 UR9, UPT, UPT, UR14, 0xa0, URZ ;  /* 0x000000a00e097890 */ /* 0x000fe2000fffe0ff */
[----:B------:R-:W-:Y:S03]  /*5120*/  LOP3.LUT R29, R29, R0, RZ, 0x3c, !PT ;  /* 0x000000001d1d7212 */ /* 0x000fe600078e3cff */
[----:B------:R-:W-:Y:S02]  /*5130*/  @!P4 R2UR UR18, R10 ;  /* 0x000000000a12c2ca */ /* 0x000fe400000e0000 */
[----:B------:R-:W-:Y:S01]  /*5140*/  IMAD.U32 R11, RZ, RZ, UR8 ;  /* 0x00000008ff0b7e24 */ /* 0x000fe2000f8e00ff */
[----:B------:R-:W-:Y:S01]  /*5150*/  @!UP1 UIADD3 UR8, UPT, UPT, UR16, 0x200, URZ ;  /* 0x0000020010089890 */ /* 0x000fe2000fffe0ff */
[----:B------:R-:W-:Y:S01]  /*5160*/  VOTEU.ALL UP1, P4 ;  /* 0x0000000000ff7886 */ /* 0x000fe20002020000 */
[----:B------:R-:W-:Y:S02]  /*5170*/  UPRMT UR16, UR4, 0x654, UR9 ;  /* 0x0000065404107896 */ /* 0x000fe40008000009 */
[----:B------:R-:W-:Y:S11]  /*5180*/  @!P4 R2UR UR19, R11 ;  /* 0x000000000b13c2ca */ /* 0x000ff600000e0000 */
[----:B------:R-:W-:Y:S02]  /*5190*/  @!UPT UIADD3 URZ, UPT, UPT, URZ, URZ, URZ ;  /* 0x000000fffffff290 */ /* 0x000fe4000fffe0ff */
[----:B------:R2:W-:Y:S01]  /*51a0*/  @!UP1 UTMALDG.3D [UR8], [UR18], desc[UR20] ;  /* 0x00001408120095b4 */ /* 0x0005e20008011000 */
[----:B------:R2:W-:Y:S01]  /*51b0*/  @!P4 SYNCS.ARRIVE.TRANS64.RED.A0TR RZ, [UR14+0xa0], R27 ;  /* 0x0000a01bffffc9a7 */ /* 0x0005e2000830040e */
[----:B------:R-:W-:Y:S04]  /*51c0*/  UIADD3 UR14, UPT, UPT, UR15, 0x1, URZ ;  /* 0x000000010f0e7890 */ /* 0x000fe8000fffe0ff */
[----:B------:R-:W-:Y:S04]  /*51d0*/  UISETP.NE.AND UP1, UPT, UR14, 0x3, UPT ;  /* 0x000000030e00788c */ /* 0x000fe8000bf25270 */
[----:B------:R-:W-:Y:S02]  /*51e0*/  USEL UR15, URZ, 0x1, UP1 ;  /* 0x00000001ff0f7887 */ /* 0x000fe40008800000 */
[----:B------:R-:W-:Y:S02]  /*51f0*/  USEL UR14, UR14, URZ, UP1 ;  /* 0x000000ff0e0e7287 */ /* 0x000fe40008800000 */
[----:B------:R-:W-:Y:S02]  /*5200*/  UPLOP3.LUT UP1, UPT, UPT, UPT, UPT, 0x80, 0x8 ;  /* 0x000000000008789c */ /* 0x000fe40003f2f070 */
[----:B------:R-:W-:Y:S01]  /*5210*/  LOP3.LUT R31, R31, UR15, RZ, 0x3c, !PT ;  /* 0x0000000f1f1f7c12 */ /* 0x000fe2000f8e3cff */
[----:B------:R-:W-:Y:S01]  /*5220*/  SYNCS.ARRIVE.TRANS64.RED.A1T0 RZ, [UR16], RZ ;  /* 0x000000ffffff79a7 */ /* 0x000fe20008100410 */
[----:B------:R-:W-:Y:S07]  /*5230*/  @P3 BRA `(.L_x_101) ;  /* 0xfffffff4001c3947 */ /* 0x000fee000383ffff */
[----:B------:R-:W-:Y:S01]  /*5240*/  UIADD3 UR5, UPT, UPT, UR5, 0xb8, URZ ;  /* 0x000000b805057890 */ /* 0x000fe2000fffe0ff */
[----:B------:R-:W-:-:S03]  /*5250*/  SHF.L.U32 R3, R31, 0x1f, RZ ;  /* 0x0000001f1f037819 */ /* 0x000fc600000006ff */
[----:B------:R-:W-:-:S09]  /*5260*/  ULEA UR4, UR14, UR5, 0x3 ;  /* 0x000000050e047291 */ /* 0x000fd2000f8e18ff */
[----:B------:R-:W1:Y:S02]  /*5270*/  SYNCS.PHASECHK.TRANS64.TRYWAIT P0, [UR4], R3 ;  /* 0x00000003ff0075a7 */ /* 0x000e640008001104 */
[----:B-1----:R-:W-:Y:S05]  /*5280*/  @!P0 BRA `(.L_x_102) ;  /* 0x00000060006c8947 */ /* 0x002fea0003800000 */
.L_x_186:
        /* <DEDUP_REMOVED lines=9> */
.L_x_188:
[----:B------:R-:W-:-:S04]  /*5320*/  UIADD3 UR6, UPT, UPT, UR6, 0x1, URZ ;  /* 0x0000000106067890 */ /* 0x000fc8000fffe0ff */
[----:B------:R-:W-:-:S04]  /*5330*/  UISETP.NE.AND UP0, UPT, UR6, 0x3, UPT ;  /* 0x000000030600788c */ /* 0x000fc8000bf05270 */
[----:B------:R-:W-:Y:S02]  /*5340*/  USEL UR4, URZ, 0x1, UP0 ;  /* 0x00000001ff047887 */ /* 0x000fe40008000000 */
[----:B------:R-:W-:-:S04]  /*5350*/  USEL UR6, UR6, URZ, UP0 ;  /* 0x000000ff06067287 */ /* 0x000fc80008000000 */
[----:B------:R-:W-:Y:S01]  /*5360*/  ULEA UR6, UR6, UR5, 0x3 ;  /* 0x0000000506067291 */ /* 0x000fe2000f8e18ff */
[----:B-1----:R-:W-:-:S04]  /*5370*/  LOP3.LUT R3, R31, UR4, RZ, 0x3c, !PT ;  /* 0x000000041f037c12 */ /* 0x002fc8000f8e3cff */
[----:B------:R-:W-:Y:S01]  /*5380*/  SHF.L.U32 R3, R3, 0x1f, RZ ;  /* 0x0000001f03037819 */ /* 0x000fe200000006ff */
[----:B------:R-:W-:-:S07]  /*5390*/  IMAD.U32 R0, RZ, RZ, UR6 ;  /* 0x00000006ff007e24 */ /* 0x000fce000f8e00ff */
.L_x_104:
[----:B-1----:R1:W4:Y:S02]  /*53a0*/  SYNCS.PHASECHK.TRANS64.TRYWAIT P0, [R0+URZ], R3 ;  /* 0x00000003000075a7 */ /* 0x00232400080011ff */
[----:B----4-:R-:W-:Y:S05]  /*53b0*/  @!P0 NANOSLEEP.SYNCS 0x989680 ;  /* 0x009896800000895d */ /* 0x010fea0003900000 */
[----:B------:R-:W4:Y:S02]  /*53c0*/  @!P0 SYNCS.PHASECHK.TRANS64 P0, [R0+URZ], R3 ;  /* 0x00000003000085a7 */ /* 0x000f2400080010ff */
[----:B--2-4-:R-:W-:Y:S05]  /*53d0*/  @P0 EXIT ;  /* 0x000000000000094d */ /* 0x014fea0003800000 */
[----:B------:R-:W-:Y:S05]  /*53e0*/  BRA `(.L_x_104) ;  /* 0xfffffffc00ec7947 */ /* 0x000fea000383ffff */
.L_x_92:
[----:B------:R-:W-:-:S06]  /*53f0*/  UISETP.GE.AND UP1, UPT, UR7, 0x4, UPT ;  /* 0x000000040700788c */ /* 0x000fcc000bf26270 */
[----:B------:R-:W-:-:S13]  /*5400*/  PLOP3.LUT P0, PT, PT, PT, UP1, 0x80, 0x8 ;  /* 0x000000000008781c */ /* 0x000fda0003f0f018 */
[----:B------:R-:W-:Y:S05]  /*5410*/  @!P0 EXIT ;  /* 0x000000000000894d */ /* 0x000fea0003800000 */
[----:B------:R-:W-:Y:S01]  /*5420*/  BAR.SYNC.DEFER_BLOCKING 0x6, 0xa0 ;  /* 0x0182800000007b1d */ /* 0x000fe20000010000 */
[C---:B------:R-:W-:Y:S01]  /*5430*/  IMAD.SHL.U32 R5, R121.reuse, 0x20, RZ ;  /* 0x0000002079057824 */ /* 0x040fe200078e00ff */
[C---:B------:R-:W-:Y:S01]  /*5440*/  LOP3.LUT R125, R121.reuse, 0x60, RZ, 0xc0, !PT ;  /* 0x00000060797d7812 */ /* 0x040fe200078ec0ff */
[C---:B------:R-:W-:Y:S01]  /*5450*/  IMAD.SHL.U32 R128, R121.reuse, 0x4, RZ ;  /* 0x0000000479807824 */ /* 0x040fe200078e00ff */
[C---:B------:R-:W-:Y:S01]  /*5460*/  LOP3.LUT R123, R121.reuse, 0x2, RZ, 0xc0, !PT ;  /* 0x00000002797b7812 */ /* 0x040fe200078ec0ff */
[----:B------:R-:W-:Y:S01]  /*5470*/  IMAD.U32 R98, R121, 0x10000, RZ ;  /* 0x0001000079627824 */ /* 0x000fe200078e00ff */
[----:B------:R-:W-:Y:S02]  /*5480*/  UMOV UR42, 0x400 ;  /* 0x00000400002a7882 */ /* 0x000fe40000000000 */
[----:B------:R-:W1:Y:S01]  /*5490*/  LDC R83, c[0x0][0x370] ;  /* 0x0000dc00ff537b82 */ /* 0x000e620000000800 */
[----:B------:R-:W-:Y:S01]  /*54a0*/  ULEA UR42, UR4, UR42, 0x18 ;  /* 0x0000002a042a7291 */ /* 0x000fe2000f8ec0ff */
[----:B------:R-:W-:Y:S01]  /*54b0*/  LOP3.LUT R7, R5, 0xc0, RZ, 0xc0, !PT ;  /* 0x000000c005077812 */ /* 0x000fe200078ec0ff */
[----:B------:R-:W-:Y:S01]  /*54c0*/  IMAD.MOV.U32 R41, RZ, RZ, RZ ;  /* 0x000000ffff297224 */ /* 0x000fe200078e00ff */
[----:B------:R-:W-:Y:S01]  /*54d0*/  LOP3.LUT R98, R98, 0x600000, RZ, 0xc0, !PT ;  /* 0x0060000062627812 */ /* 0x000fe200078ec0ff */
[----:B------:R-:W-:Y:S01]  /*54e0*/  IMAD.MOV.U32 R101, RZ, RZ, RZ ;  /* 0x000000ffff657224 */ /* 0x000fe200078e00ff */
[----:B------:R-:W-:Y:S01]  /*54f0*/  LOP3.LUT R128, R7, 0x18, R128, 0xf8, !PT ;  /* 0x0000001807807812 */ /* 0x000fe200078ef880 */
[----:B------:R-:W-:Y:S01]  /*5500*/  IMAD.MOV.U32 R81, RZ, RZ, RZ ;  /* 0x000000ffff517224 */ /* 0x000fe200078e00ff */
[----:B------:R-:W2:Y:S01]  /*5510*/  LDC R124, c[0x0][0x374] ;  /* 0x0000dd00ff7c7b82 */ /* 0x000ea20000000800 */
[----:B------:R-:W-:Y:S01]  /*5520*/  LOP3.LUT R121, R121, 0x4, RZ, 0xc0, !PT ;  /* 0x0000000479797812 */ /* 0x000fe200078ec0ff */
[----:B------:R-:W-:Y:S01]  /*5530*/  IMAD.MOV.U32 R99, RZ, RZ, RZ ;  /* 0x000000ffff637224 */ /* 0x000fe200078e00ff */
[----:B------:R-:W-:Y:S01]  /*5540*/  LOP3.LUT R128, R128, 0xf20, R5, 0xf8, !PT ;  /* 0x00000f2080807812 */ /* 0x000fe200078ef805 */
[----:B------:R-:W-:Y:S01]  /*5550*/  IMAD.MOV.U32 R97, RZ, RZ, RZ ;  /* 0x000000ffff617224 */ /* 0x000fe200078e00ff */
[----:B------:R-:W-:Y:S01]  /*5560*/  IADD3 R103, PT, PT, -R121, 0x2, RZ ;  /* 0x0000000279677810 */ /* 0x000fe20007ffe1ff */
[----:B------:R-:W3:Y:S01]  /*5570*/  LDCU.64 UR44, c[0x0][0x348] ;  /* 0x00006900ff2c77ac */ /* 0x000ee20008000a00 */
[----:B------:R-:W4:Y:S01]  /*5580*/  LDS R3, [UR42+0x190] ;  /* 0x0001902aff037984 */ /* 0x000f220008000800 */
[----:B------:R-:W-:Y:S01]  /*5590*/  UIADD3 UR42, UPT, UPT, UR42, 0x200, URZ ;  /* 0x000002002a2a7890 */ /* 0x000fe2000fffe0ff */
[----:B------:R-:W-:Y:S01]  /*55a0*/  UMOV UR41, 0x1 ;  /* 0x0000000100297882 */ /* 0x000fe20000000000 */
[----:B------:R-:W-:Y:S01]  /*55b0*/  UMOV UR40, URZ ;  /* 0x000000ff00287c82 */ /* 0x000fe20008000000 */
[----:B------:R-:W-:-:S03]  /*55c0*/  UMOV UR37, URZ ;  /* 0x000000ff00257c82 */ /* 0x000fc60008000000 */
[----:B------:R-:W-:Y:S01]  /*55d0*/  LEA R128, R128, UR42, 0x1 ;  /* 0x0000002a80807c11 */ /* 0x000fe2000f8e08ff */
[----:B-1-34-:R-:W-:-:S07]  /*55e0*/  IMAD.IADD R98, R3, 0x1, R98 ;  /* 0x0000000103627824 */ /* 0x01afce00078e0262 */
.L_x_132:
[----:B-1----:R-:W1:Y:S01]  /*55f0*/  S2R R16, SR_CgaCtaId ;  /* 0x0000000000107919 */ /* 0x002e620000008800 */
[----:B------:R-:W-:-:S04]  /*5600*/  MOV R3, 0x400 ;  /* 0x0000040000037802 */ /* 0x000fc80000000f00 */
[----:B-1----:R-:W-:Y:S02]  /*5610*/  LEA R16, R16, R3, 0x18 ;  /* 0x0000000310107211 */ /* 0x002fe400078ec0ff */
[----:B------:R-:W-:-:S03]  /*5620*/  SHF.L.U32 R3, R99, 0x1f, RZ ;  /* 0x0000001f63037819 */ /* 0x000fc600000006ff */
[C-C-:B------:R-:W-:Y:S02]  /*5630*/  IMAD R0, R81.reuse, 0x8, R16.reuse ;  /* 0x0000000851007824 */ /* 0x140fe400078e0210 */
[----:B------:R-:W-:Y:S02]  /*5640*/  IMAD R8, R81, 0x10, R16 ;  /* 0x0000001051087824 */ /* 0x000fe400078e0210 */
[----:B------:R-:W1:Y:S02]  /*5650*/  SYNCS.PHASECHK.TRANS64.TRYWAIT P0, [R0+URZ+0xe0], R3 ;  /* 0x0000e003000075a7 */ /* 0x000e6400080011ff */
[----:B-1----:R-:W-:Y:S05]  /*5660*/  @!P0 BRA `(.L_x_105) ;  /* 0x0000005c00a48947 */ /* 0x002fea0003800000 */
.L_x_189:
[----:B------:R-:W3:Y:S01]  /*5670*/  LDS.128 R8, [R8+0x170] ;  /* 0x0001700008087984 */ /* 0x000ee20000000c00 */
        /* <DEDUP_REMOVED lines=10> */
[----:B---3--:R-:W-:-:S04]  /*5720*/  LOP3.LUT P3, RZ, R10, 0x1, RZ, 0xc0, !PT ;  /* 0x000000010aff7812 */ /* 0x008fc8000786c0ff */
[----:B------:R-:W-:-:S09]  /*5730*/  P2R R130, PR, RZ, 0x8 ;  /* 0x00000008ff827803 */ /* 0x000fd20000000000 */
[----:B------:R-:W-:Y:S02]  /*5740*/  @P3 MOV R93, R8 ;  /* 0x00000008005d3202 */ /* 0x000fe40000000f00 */
[----:B------:R-:W-:Y:S01]  /*5750*/  @P3 LOP3.LUT R126, R9, 0xffff, RZ, 0xc0, !PT ;  /* 0x0000ffff097e3812 */ /* 0x000fe200078ec0ff */
[----:B-1----:R-:W-:Y:S06]  /*5760*/  @!P0 BRA `(.L_x_106) ;  /* 0x0000000000b88947 */ /* 0x002fec0003800000 */
[----:B------:R-:W2:Y:S01]  /*5770*/  LDC.64 R4, c[0x0][0xb18] ;  /* 0x0002c600ff047b82 */ /* 0x000ea20000000a00 */
[----:B------:R-:W-:-:S07]  /*5780*/  ISETP.NE.AND P0, PT, R94, 0x1, PT ;  /* 0x000000015e00780c */ /* 0x000fce0003f05270 */
[----:B------:R-:W1:Y:S08]  /*5790*/  LDC.64 R6, c[0x0][0xb10] ;  /* 0x0002c400ff067b82 */ /* 0x000e700000000a00 */
[----:B------:R-:W3:Y:S08]  /*57a0*/  LDC R0, c[0x0][0xb20] ;  /* 0x0002c800ff007b82 */ /* 0x000ef00000000800 */
[----:B------:R-:W4:Y:S01]  /*57b0*/  LDC R12, c[0x0][0xb0c] ;  /* 0x0002c300ff0c7b82 */ /* 0x000f220000000800 */
[----:B--2---:R-:W-:Y:S01]  /*57c0*/  IMAD.HI.U32 R13, R124, R5, RZ ;  /* 0x000000057c0d7227 */ /* 0x004fe200078e00ff */
[----:B------:R-:W-:-:S03]  /*57d0*/  ISETP.NE.AND P1, PT, R4, 0x1, PT ;  /* 0x000000010400780c */ /* 0x000fc60003f25270 */
[----:B------:R-:W-:-:S03]  /*57e0*/  IMAD.HI.U32 R5, R126, R5, RZ ;  /* 0x000000057e057227 */ /* 0x000fc600078e00ff */
[----:B------:R-:W2:Y:S01]  /*57f0*/  LDC.64 R2, c[0x0][0xb28] ;  /* 0x0002ca00ff027b82 */ /* 0x000ea20000000a00 */
[----:B-1----:R-:W-:-:S04]  /*5800*/  IMAD.HI.U32 R14, R83, R6, RZ ;  /* 0x00000006530e7227 */ /* 0x002fc800078e00ff */
[----:B------:R-:W-:Y:S01]  /*5810*/  IMAD.HI.U32 R20, R93, R6, RZ ;  /* 0x000000065d147227 */ /* 0x000fe200078e00ff */
[----:B------:R-:W-:Y:S02]  /*5820*/  SHF.R.U32.HI R14, RZ, R7, R14 ;  /* 0x00000007ff0e7219 */ /* 0x000fe4000001160e */
[-C--:B---3--:R-:W-:Y:S02]  /*5830*/  SHF.R.U32.HI R13, RZ, R0.reuse, R13 ;  /* 0x00000000ff0d7219 */ /* 0x088fe4000001160d */
[----:B------:R-:W-:Y:S02]  /*5840*/  SHF.R.U32.HI R5, RZ, R0, R5 ;  /* 0x00000000ff057219 */ /* 0x000fe40000011605 */
[----:B------:R-:W-:Y:S02]  /*5850*/  SEL R13, R124, R13, !P1 ;  /* 0x0000000d7c0d7207 */ /* 0x000fe40004800000 */
[----:B------:R-:W-:Y:S02]  /*5860*/  SHF.R.U32.HI R20, RZ, R7, R20 ;  /* 0x00000007ff147219 */ /* 0x000fe40000011614 */
[----:B----4-:R-:W-:-:S02]  /*5870*/  ISETP.NE.AND P2, PT, R12, 0x1, PT ;  /* 0x000000010c00780c */ /* 0x010fc40003f45270 */
[----:B------:R-:W-:Y:S02]  /*5880*/  SEL R5, R126, R5, !P1 ;  /* 0x000000057e057207 */ /* 0x000fe40004800000 */
[----:B------:R-:W-:Y:S02]  /*5890*/  SEL R15, R83, R14, !P2 ;  /* 0x0000000e530f7207 */ /* 0x000fe40005000000 */
[----:B------:R-:W-:Y:S01]  /*58a0*/  SEL R7, R93, R20, !P2 ;  /* 0x000000145d077207 */ /* 0x000fe20005000000 */
[----:B--2---:R-:W-:-:S04]  /*58b0*/  IMAD.HI.U32 R14, R13, R2, RZ ;  /* 0x000000020d0e7227 */ /* 0x004fc800078e00ff */
        /* <DEDUP_REMOVED lines=25> */
.L_x_106:
[----:B------:R-:W1:Y:S02]  /*5a50*/  LDCU UR4, c[0x0][0xb30] ;  /* 0x00016600ff0477ac */ /* 0x000e640008000800 */
[----:B-1----:R-:W-:-:S09]  /*5a60*/  UISETP.NE.AND UP0, UPT, UR4, 0x1, UPT ;  /* 0x000000010400788c */ /* 0x002fd2000bf05270 */
[----:B------:R-:W-:Y:S05]  /*5a70*/  BRA.U UP0, `(.L_x_107) ;  /* 0x0000000100407547 */ /* 0x000fea000b800000 */
[----:B------:R-:W1:Y:S08]  /*5a80*/  LDC.64 R2, c[0x0][0xb18] ;  /* 0x0002c600ff027b82 */ /* 0x000e700000000a00 */
[----:B------:R-:W3:Y:S08]  /*5a90*/  LDC.64 R4, c[0x0][0xb10] ;  /* 0x0002c400ff047b82 */ /* 0x000ef00000000a00 */
[----:B------:R-:W4:Y:S08]  /*5aa0*/  LDC R0, c[0x0][0xb20] ;  /* 0x0002c800ff007b82 */ /* 0x000f300000000800 */
[----:B------:R-:W2:Y:S01]  /*5ab0*/  LDC R6, c[0x0][0xb0c] ;  /* 0x0002c300ff067b82 */ /* 0x000ea20000000800 */
[----:B-1----:R-:W-:Y:S01]  /*5ac0*/  IMAD.HI.U32 R3, R126, R3, RZ ;  /* 0x000000037e037227 */ /* 0x002fe200078e00ff */
[----:B------:R-:W-:-:S03]  /*5ad0*/  ISETP.NE.AND P0, PT, R2, 0x1, PT ;  /* 0x000000010200780c */ /* 0x000fc60003f05270 */
[----:B---3--:R-:W-:-:S05]  /*5ae0*/  IMAD.HI.U32 R4, R93, R4, RZ ;  /* 0x000000045d047227 */ /* 0x008fca00078e00ff */
[----:B------:R-:W-:Y:S02]  /*5af0*/  SHF.R.U32.HI R4, RZ, R5, R4 ;  /* 0x00000005ff047219 */ /* 0x000fe40000011604 */
[----:B----4-:R-:W-:-:S04]  /*5b00*/  SHF.R.U32.HI R3, RZ, R0, R3 ;  /* 0x00000000ff037219 */ /* 0x010fc80000011603 */
[----:B------:R-:W-:Y:S02]  /*5b10*/  SEL R0, R126, R3, !P0 ;  /* 0x000000037e007207 */ /* 0x000fe40004000000 */
[----:B--2---:R-:W-:-:S04]  /*5b20*/  ISETP.NE.AND P1, PT, R6, 0x1, PT ;  /* 0x000000010600780c */ /* 0x004fc80003f25270 */
[----:B------:R-:W-:-:S05]  /*5b30*/  SEL R3, R93, R4, !P1 ;  /* 0x000000045d037207 */ /* 0x000fca0004800000 */
[----:B------:R-:W-:Y:S02]  /*5b40*/  IMAD.IADD R4, R0, 0x1, -R3 ;  /* 0x0000000100047824 */ /* 0x000fe400078e0a03 */
[----:B------:R-:W-:Y:S02]  /*5b50*/  IMAD.IADD R3, R3, 0x1, -R0 ;  /* 0x0000000103037824 */ /* 0x000fe400078e0a00 */
[----:B------:R-:W-:Y:S02]  /*5b60*/  IMAD R93, R4, R6, R93 ;  /* 0x00000006045d7224 */ /* 0x000fe400078e025d */
[----:B------:R-:W-:Y:S02]  /*5b70*/  IMAD R126, R3, R2, R126 ;  /* 0x00000002037e7224 */ /* 0x000fe400078e027e */
.L_x_107:
[----:B------:R-:W-:Y:S01]  /*5b80*/  ULOP3.LUT UP0, URZ, UR42, 0x1b0, URZ, 0xc0, !UPT ;  /* 0x000001b02aff7892 */ /* 0x000fe2000f80c0ff */
[----:B------:R-:W-:Y:S02]  /*5b90*/  IADD3 R81, PT, PT, R81, 0x1, RZ ;  /* 0x0000000151517810 */ /* 0x000fe40007ffe0ff */
[----:B------:R-:W-:-:S06]  /*5ba0*/  @P3 SHF.R.U32.HI R95, RZ, 0x10, R9 ;  /* 0x00000010ff5f3819 */ /* 0x000fcc0000011609 */
[----:B------:R-:W-:Y:S05]  /*5bb0*/  BRA.U !UP0, `(.L_x_108) ;  /* 0x00000001087c7547 */ /* 0x000fea000b800000 */
[----:B------:R-:W-:Y:S01]  /*5bc0*/  MOV R2, 0x0 ;  /* 0x0000000000027802 */ /* 0x000fe20000000f00 */
[----:B------:R-:W1:Y:S01]  /*5bd0*/  LDCU.64 UR8, c[0x4][0x80] ;  /* 0x01001000ff0877ac */ /* 0x000e620008000a00 */
[----:B------:R-:W-:Y:S02]  /*5be0*/  HFMA2 R12, -RZ, RZ, 0, 5.9604644775390625e-08 ;  /* 0x00000001ff0c7431 */ /* 0x000fe400000001ff */
[----:B------:R-:W-:Y:S01]  /*5bf0*/  IMAD.MOV.U32 R8, RZ, RZ, 0x70 ;  /* 0x00000070ff087424 */ /* 0x000fe200078e00ff */
[----:B------:R3:W4:Y:S01]  /*5c00*/  LDC.64 R14, c[0x4][R2] ;  /* 0x01000000020e7b82 */ /* 0x0007220000000a00 */
[----:B------:R-:W2:Y:S01]  /*5c10*/  LDCU.64 UR6, c[0x4][0x88] ;  /* 0x01001100ff0677ac */ /* 0x000ea20008000a00 */
[----:B------:R-:W-:Y:S01]  /*5c20*/  IMAD.MOV.U32 R13, RZ, RZ, RZ ;  /* 0x000000ffff0d7224 */ /* 0x000fe200078e00ff */
[----:B------:R-:W2:Y:S01]  /*5c30*/  LDCU.64 UR4, c[0x4][0x8] ;  /* 0x01000100ff0477ac */ /* 0x000ea20008000a00 */
[----:B-1----:R-:W-:Y:S01]  /*5c40*/  IMAD.U32 R4, RZ, RZ, UR8 ;  /* 0x00000008ff047e24 */ /* 0x002fe2000f8e00ff */
[----:B------:R-:W-:Y:S01]  /*5c50*/  MOV R5, UR9 ;  /* 0x0000000900057c02 */ /* 0x000fe20008000f00 */
[----:B--2---:R-:W-:Y:S01]  /*5c60*/  IMAD.U32 R6, RZ, RZ, UR6 ;  /* 0x00000006ff067e24 */ /* 0x004fe2000f8e00ff */
[----:B------:R-:W-:Y:S01]  /*5c70*/  MOV R7, UR7 ;  /* 0x0000000700077c02 */ /* 0x000fe20008000f00 */
[----:B------:R-:W-:Y:S01]  /*5c80*/  IMAD.U32 R10, RZ, RZ, UR4 ;  /* 0x00000004ff0a7e24 */ /* 0x000fe2000f8e00ff */
[----:B------:R-:W-:-:S02]  /*5c90*/  MOV R11, UR5 ;  /* 0x00000005000b7c02 */ /* 0x000fc40008000f00 */
[----:B------:R-:W-:-:S07]  /*5ca0*/  LEPC R20, `(.L_x_109) ;  /* 0x000000001014794e */ /* 0x000fce0000000000 */
[----:B---345:R-:W-:Y:S05]  /*5cb0*/  CALL.ABS.NOINC R14 ;  /* 0x000000000e007343 */ /* 0x038fea0003c00000 */
.L_x_109:
[----:B------:R-:W1:Y:S01]  /*5cc0*/  LDC.64 R2, c[0x4][R2] ;  /* 0x0100000002027b82 */ /* 0x000e620000000a00 */
[----:B------:R-:W2:Y:S01]  /*5cd0*/  LDCU.64 UR8, c[0x4][0x80] ;  /* 0x01001000ff0877ac */ /* 0x000ea20008000a00 */
[----:B------:R-:W-:Y:S02]  /*5ce0*/  HFMA2 R12, -RZ, RZ, 0, 5.9604644775390625e-08 ;  /* 0x00000001ff0c7431 */ /* 0x000fe400000001ff */
[----:B------:R-:W-:Y:S01]  /*5cf0*/  IMAD.MOV.U32 R8, RZ, RZ, 0x70 ;  /* 0x00000070ff087424 */ /* 0x000fe200078e00ff */
[----:B------:R-:W3:Y:S01]  /*5d00*/  LDCU.64 UR6, c[0x4][0x88] ;  /* 0x01001100ff0677ac */ /* 0x000ee20008000a00 */
[----:B------:R-:W-:Y:S01]  /*5d10*/  IMAD.MOV.U32 R13, RZ, RZ, RZ ;  /* 0x000000ffff0d7224 */ /* 0x000fe200078e00ff */
[----:B------:R-:W4:Y:S01]  /*5d20*/  LDCU.64 UR4, c[0x4][0x8] ;  /* 0x01000100ff0477ac */ /* 0x000f220008000a00 */
[----:B--2---:R-:W-:Y:S02]  /*5d30*/  MOV R4, UR8 ;  /* 0x0000000800047c02 */ /* 0x004fe40008000f00 */
[----:B------:R-:W-:Y:S01]  /*5d40*/  MOV R5, UR9 ;  /* 0x0000000900057c02 */ /* 0x000fe20008000f00 */
[----:B---3--:R-:W-:Y:S01]  /*5d50*/  IMAD.U32 R6, RZ, RZ, UR6 ;  /* 0x00000006ff067e24 */ /* 0x008fe2000f8e00ff */
[----:B------:R-:W-:Y:S01]  /*5d60*/  MOV R7, UR7 ;  /* 0x0000000700077c02 */ /* 0x000fe20008000f00 */
[----:B----4-:R-:W-:Y:S01]  /*5d70*/  IMAD.U32 R10, RZ, RZ, UR4 ;  /* 0x00000004ff0a7e24 */ /* 0x010fe2000f8e00ff */
[----:B------:R-:W-:-:S02]  /*5d80*/  MOV R11, UR5 ;  /* 0x00000005000b7c02 */ /* 0x000fc40008000f00 */
[----:B------:R-:W-:-:S07]  /*5d90*/  LEPC R20, `(.L_x_108) ;  /* 0x000000001014794e */ /* 0x000fce0000000000 */
[----:B-1----:R-:W-:Y:S05]  /*5da0*/  CALL.ABS.NOINC R2 ;  /* 0x0000000002007343 */ /* 0x002fea0003c00000 */
.L_x_108:
[----:B------:R-:W1:Y:S01]  /*5db0*/  LDC.64 R2, c[0x0][0x890] ;  /* 0x00022400ff027b82 */ /* 0x000e620000000a00 */
[----:B------:R-:W-:-:S06]  /*5dc0*/  ULOP3.LUT UR4, UR41, 0x1, URZ, 0x3c, !UPT ;  /* 0x0000000129047892 */ /* 0x000fcc000f8e3cff */
[----:B------:R-:W-:Y:S01]  /*5dd0*/  IMAD.U32 R91, RZ, RZ, UR4 ;  /* 0x00000004ff5b7e24 */ /* 0x000fe2000f8e00ff */
[----:B-1----:R-:W-:-:S04]  /*5de0*/  ISETP.NE.U32.AND P3, PT, R2, RZ, PT ;  /* 0x000000ff0200720c */ /* 0x002fc80003f65070 */
[----:B------:R-:W-:-:S13]  /*5df0*/  ISETP.NE.AND.EX P3, PT, R3, RZ, PT, P3 ;  /* 0x000000ff0300720c */ /* 0x000fda0003f65330 */
[----:B------:R-:W-:Y:S05]  /*5e00*/  @!P3 BRA `(.L_x_110) ;  /* 0x000000000034b947 */ /* 0x000fea0003800000 */
[----:B------:R-:W1:Y:S02]  /*5e10*/  LDCU.64 UR4, c[0x0][0x888] ;  /* 0x00011100ff0477ac */ /* 0x000e640008000a00 */
[----:B-1----:R-:W-:-:S04]  /*5e20*/  UISETP.NE.U32.AND UP0, UPT, UR4, URZ, UPT ;  /* 0x000000ff0400728c */ /* 0x002fc8000bf05070 */
[----:B------:R-:W-:-:S09]  /*5e30*/  UISETP.NE.AND.EX UP0, UPT, UR5, URZ, UPT, UP0 ;  /* 0x000000ff0500728c */ /* 0x000fd2000bf05300 */
[----:B------:R-:W-:Y:S05]  /*5e40*/  BRA.U !UP0, `(.L_x_111) ;  /* 0x0000000108187547 */ /* 0x000fea000b800000 */
[----:B------:R-:W1:Y:S01]  /*5e50*/  LDC.64 R4, c[0x0][0x888] ;  /* 0x00022200ff047b82 */ /* 0x000e620000000a00 */
[----:B------:R-:W-:-:S04]  /*5e60*/  IMAD R0, R2, UR36, RZ ;  /* 0x0000002402007c24 */ /* 0x000fc8000f8e02ff */
[----:B-1----:R-:W-:-:S05]  /*5e70*/  IMAD.WIDE R4, R0, 0x4, R4 ;  /* 0x0000000400047825 */ /* 0x002fca00078e0204 */
[----:B-----5:R1:W5:Y:S01]  /*5e80*/  LDG.E R61, desc[UR38][R4.64] ;  /* 0x00000026043d7981 */ /* 0x020362000c1e1900 */
[----:B------:R-:W-:Y:S01]  /*5e90*/  MOV R69, 0x1 ;  /* 0x0000000100457802 */ /* 0x000fe20000000f00 */
[----:B------:R-:W-:Y:S06]  /*5ea0*/  BRA `(.L_x_110) ;  /* 0x00000000000c7947 */ /* 0x000fec0003800000 */
.L_x_111:
[----:B------:R-:W1:Y:S01]  /*5eb0*/  LDCU UR4, c[0x0][0x880] ;  /* 0x00011000ff0477ac */ /* 0x000e620008000800 */
[----:B------:R-:W-:Y:S01]  /*5ec0*/  HFMA2 R69, -RZ, RZ, 0, 5.9604644775390625e-08 ;  /* 0x00000001ff457431 */ /* 0x000fe200000001ff */
[----:B-1---5:R-:W-:Y:S02]  /*5ed0*/  MOV R61, UR4 ;  /* 0x00000004003d7c02 */ /* 0x022fe40008000f00 */
.L_x_110:
[----:B-1----:R-:W1:Y:S02]  /*5ee0*/  LDC.64 R4, c[0x0][0x8b0] ;  /* 0x00022c00ff047b82 */ /* 0x002e640000000a00 */
        /* <DEDUP_REMOVED lines=11> */
[----:B------:R-:W-:Y:S05]  /*5fa0*/  BRA `(.L_x_112) ;  /* 0x0000000000087947 */ /* 0x000fea0003800000 */
.L_x_113:
[----:B------:R-:W1:Y:S02]  /*5fb0*/  LDCU UR4, c[0x0][0x8a0] ;  /* 0x00011400ff0477ac */ /* 0x000e640008000800 */
[----:B-1---5:R-:W-:Y:S02]  /*5fc0*/  MOV R43, UR4 ;  /* 0x00000004002b7c02 */ /* 0x022fe40008000f00 */
.L_x_112:
[----:B------:R-:W-:Y:S01]  /*5fd0*/  UISETP.NE.AND UP0, UPT, UR43, URZ, UPT ;  /* 0x000000ff2b00728c */ /* 0x000fe2000bf05270 */
[----:B------:R-:W-:Y:S01]  /*5fe0*/  PLOP3.LUT P0, PT, PT, PT, PT, 0x8, 0x80 ;  /* 0x000000000080781c */ /* 0x000fe20003f0e170 */
[----:B------:R-:W-:-:S03]  /*5ff0*/  IMAD.U32 R5, RZ, RZ, UR40 ;  /* 0x00000028ff057e24 */ /* 0x000fc6000f8e00ff */
[----:B------:R-:W-:-:S04]  /*6000*/  P2R R134, PR, RZ, 0x1 ;  /* 0x00000001ff867803 */ /* 0x000fc80000000000 */
[----:B------:R-:W-:Y:S05]  /*6010*/  BRA.U !UP0, `(.L_x_114) ;  /* 0x00000001083c7547 */ /* 0x000fea000b800000 */
[----:B------:R-:W-:-:S04]  /*6020*/  ISETP.NE.U32.AND P0, PT, R2, RZ, PT ;  /* 0x000000ff0200720c */ /* 0x000fc80003f05070 */
[----:B------:R-:W-:-:S13]  /*6030*/  ISETP.NE.AND.EX P0, PT, R3, RZ, PT, P0 ;  /* 0x000000ff0300720c */ /* 0x000fda0003f05300 */
[----:B-----5:R-:W-:-:S04]  /*6040*/  @!P0 FSETP.EQ.AND P1, PT, R61, RZ, PT ;  /* 0x000000ff3d00820b */ /* 0x020fc80003f22000 */
[----:B------:R-:W-:Y:S01]  /*6050*/  P2R R134, PR, RZ, 0x2 ;  /* 0x00000002ff867803 */ /* 0x000fe20000000000 */
[----:B------:R-:W-:Y:S08]  /*6060*/  @!P0 BRA `(.L_x_114) ;  /* 0x0000000000288947 */ /* 0x000ff00003800000 */
[----:B------:R-:W3:Y:S01]  /*6070*/  LDCU.64 UR4, c[0x0][0x888] ;  /* 0x00011100ff0477ac */ /* 0x000ee20008000a00 */
[----:B------:R-:W-:Y:S02]  /*6080*/  LOP3.LUT P1, RZ, R69, 0xff, RZ, 0xc0, !PT ;  /* 0x000000ff45ff7812 */ /* 0x000fe4000782c0ff */
[----:B------:R-:W-:-:S04]  /*6090*/  FSETP.NEU.AND P0, PT, R61, RZ, PT ;  /* 0x000000ff3d00720b */ /* 0x000fc80003f0d000 */
[----:B------:R-:W-:Y:S02]  /*60a0*/  SEL R0, RZ, 0xffffffff, P0 ;  /* 0xffffffffff007807 */ /* 0x000fe40000000000 */
[----:B---3--:R-:W-:-:S04]  /*60b0*/  ISETP.NE.U32.AND P2, PT, RZ, UR4, PT ;  /* 0x00000004ff007c0c */ /* 0x008fc8000bf45070 */
[----:B------:R-:W-:-:S04]  /*60c0*/  ISETP.NE.AND.EX P2, PT, RZ, UR5, PT, P2 ;  /* 0x00000005ff007c0c */ /* 0x000fc8000bf45320 */
[----:B------:R-:W-:-:S04]  /*60d0*/  @!P1 SEL R0, RZ, 0xffffffff, P2 ;  /* 0xffffffffff009807 */ /* 0x000fc80001000000 */
[----:B------:R-:W-:-:S04]  /*60e0*/  LOP3.LUT R0, R0, 0x1, RZ, 0xc0, !PT ;  /* 0x0000000100007812 */ /* 0x000fc800078ec0ff */
[----:B------:R-:W-:-:S04]  /*60f0*/  ISETP.EQ.U32.AND P0, PT, R0, 0x1, PT ;  /* 0x000000010000780c */ /* 0x000fc80003f02070 */
[----:B------:R-:W-:-:S09]  /*6100*/  P2R R134, PR, RZ, 0x1 ;  /* 0x00000001ff867803 */ /* 0x000fd20000000000 */
.L_x_114:
[----:B------:R-:W-:Y:S01]  /*6110*/  ISETP.NE.AND P4, PT, R134, RZ, PT ;  /* 0x000000ff8600720c */ /* 0x000fe20003f85270 */
[----:B-1----:R-:W-:Y:S01]  /*6120*/  IMAD R7, R41, 0x8, R16 ;  /* 0x0000000829077824 */ /* 0x002fe200078e0210 */
[----:B------:R-:W-:Y:S01]  /*6130*/  SHF.L.U32 R4, R101, 0x1f, RZ ;  /* 0x0000001f65047819 */ /* 0x000fe200000006ff */
[----:B------:R-:W1:Y:S01]  /*6140*/  LDCU.64 UR4, c[0x0][0x888] ;  /* 0x00011100ff0477ac */ /* 0x000e620008000a00 */
[----:B------:R-:W-:Y:S01]  /*6150*/  IMAD.MOV.U32 R89, RZ, RZ, 0x1 ;  /* 0x00000001ff597424 */ /* 0x000fe200078e00ff */
[----:B------:R-:W-:Y:S01]  /*6160*/  CS2R R118, SRZ ;  /* 0x0000000000767805 */ /* 0x000fe2000001ff00 */
[----:B------:R-:W-:Y:S01]  /*6170*/  IMAD.SHL.U32 R79, R18, 0x40, RZ ;  /* 0x00000040124f7824 */ /* 0x000fe200078e00ff */
[----:B------:R-:W-:Y:S01]  /*6180*/  CS2R R116, SRZ ;  /* 0x0000000000747805 */ /* 0x000fe2000001ff00 */
[----:B------:R-:W-:Y:S01]  /*6190*/  IMAD.SHL.U32 R77, R19, 0x80, RZ ;  /* 0x00000080134d7824 */ /* 0x000fe200078e00ff */
[----:B------:R-:W-:Y:S01]  /*61a0*/  CS2R R114, SRZ ;  /* 0x0000000000727805 */ /* 0x000fe2000001ff00 */
[----:B------:R-:W-:Y:S01]  /*61b0*/  IMAD R39, R41, 0x40, R98 ;  /* 0x0000004029277824 */ /* 0x000fe200078e0262 */
[----:B------:R-:W-:Y:S01]  /*61c0*/  CS2R R112, SRZ ;  /* 0x0000000000707805 */ /* 0x000fe2000001ff00 */
[----:B------:R-:W-:Y:S01]  /*61d0*/  IMAD.MOV.U32 R96, RZ, RZ, RZ ;  /* 0x000000ffff607224 */ /* 0x000fe200078e00ff */
[----:B------:R-:W-:Y:S01]  /*61e0*/  @!P4 SHF.L.U32 R2, R91, 0x1f, RZ ;  /* 0x0000001f5b02c819 */ /* 0x000fe200000006ff */
[----:B------:R-:W-:Y:S01]  /*61f0*/  @!P4 IMAD R5, R5, 0x8, R16 ;  /* 0x000000080505c824 */ /* 0x000fe200078e0210 */
[----:B------:R-:W-:Y:S01]  /*6200*/  CS2R R110, SRZ ;  /* 0x00000000006e7805 */ /* 0x000fe2000001ff00 */
[----:B------:R-:W-:Y:S01]  /*6210*/  IMAD.U32 R87, RZ, RZ, UR37 ;  /* 0x00000025ff577e24 */ /* 0x000fe2000f8e00ff */
[----:B------:R-:W-:Y:S01]  /*6220*/  CS2R R108, SRZ ;  /* 0x00000000006c7805 */ /* 0x000fe2000001ff00 */
[----:B------:R-:W3:Y:S01]  /*6230*/  @!P4 SYNCS.PHASECHK.TRANS64.TRYWAIT P1, [R5+URZ+0xa0], R2 ;  /* 0x0000a0020500c5a7 */ /* 0x000ee200080211ff */
[----:B------:R-:W-:Y:S01]  /*6240*/  IMAD.U32 R85, RZ, RZ, UR40 ;  /* 0x00000028ff557e24 */ /* 0x000fe2000f8e00ff */
[----:B------:R-:W-:-:S02]  /*6250*/  CS2R R106, SRZ ;  /* 0x00000000006a7805 */ /* 0x000fc4000001ff00 */
[----:B-1----:R-:W-:Y:S02]  /*6260*/  ISETP.NE.U32.AND P0, PT, RZ, UR4, PT ;  /* 0x00000004ff007c0c */ /* 0x002fe4000bf05070 */
[----:B------:R-:W-:Y:S02]  /*6270*/  CS2R R104, SRZ ;  /* 0x0000000000687805 */ /* 0x000fe4000001ff00 */
[----:B------:R-:W-:-:S04]  /*6280*/  ISETP.NE.AND.EX P0, PT, RZ, UR5, PT, P0 ;  /* 0x00000005ff007c0c */ /* 0x000fc8000bf05300 */
[----:B------:R-:W-:Y:S02]  /*6290*/  SEL R3, RZ, 0xffffffff, P0 ;  /* 0xffffffffff037807 */ /* 0x000fe40000000000 */
[----:B------:R-:W-:Y:S01]  /*62a0*/  LOP3.LUT P0, R75, R69, 0xff, RZ, 0xc0, !PT ;  /* 0x000000ff454b7812 */ /* 0x000fe2000780c0ff */
[----:B------:R-:W1:Y:S01]  /*62b0*/  SYNCS.PHASECHK.TRANS64.TRYWAIT P2, [R7+URZ+0x100], R4 ;  /* 0x00010004070075a7 */ /* 0x000e6200080411ff */
[----:B---3--:R-:W-:Y:S02]  /*62c0*/  @!P4 SEL R89, RZ, 0x1, !P1 ;  /* 0x00000001ff59c807 */ /* 0x008fe40004800000 */
[----:B-1----:R-:W-:Y:S02]  /*62d0*/  P2R R133, PR, RZ, 0x4 ;  /* 0x00000004ff857803 */ /* 0x002fe40000000000 */
[----:B-----5:R-:W-:-:S04]  /*62e0*/  FSETP.NEU.AND P2, PT, R61, RZ, PT ;  /* 0x000000ff3d00720b */ /* 0x020fc80003f4d000 */
[----:B------:R-:W-:-:S04]  /*62f0*/  SEL R0, RZ, 0xffffffff, P2 ;  /* 0xffffffffff007807 */ /* 0x000fc80001000000 */
[----:B------:R-:W-:Y:S02]  /*6300*/  @P3 SEL R0, R3, R0, !P0 ;  /* 0x0000000003003207 */ /* 0x000fe40004000000 */
[----:B------:R-:W-:Y:S02]  /*6310*/  PLOP3.LUT P0, PT, PT, PT, PT, 0x80, 0x8 ;  /* 0x000000000008781c */ /* 0x000fe40003f0f070 */
[----:B------:R-:W-:-:S04]  /*6320*/  LOP3.LUT R0, R0, 0x1, RZ, 0xc0, !PT ;  /* 0x0000000100007812 */ /* 0x000fc800078ec0ff */
[----:B------:R-:W-:-:S04]  /*6330*/  ISETP.NE.U32.AND P2, PT, R0, 0x1, PT ;  /* 0x000000010000780c */ /* 0x000fc80003f45070 */
[----:B------:R-:W-:Y:S02]  /*6340*/  P2R R129, PR, RZ, 0x4 ;  /* 0x00000004ff817803 */ /* 0x000fe40000000000 */
[----:B------:R-:W-:-:S04]  /*6350*/  PLOP3.LUT P2, PT, PT, PT, PT, 0x8, 0x80 ;  /* 0x000000000080781c */ /* 0x000fc80003f4e170 */
[----:B------:R-:W-:-:S09]  /*6360*/  P2R R132, PR, RZ, 0x4 ;  /* 0x00000004ff847803 */ /* 0x000fd20000000000 */
.L_x_131:
[----:B------:R-:W-:Y:S01]  /*6370*/  ISETP.NE.AND P1, PT, R134, RZ, PT ;  /* 0x000000ff8600720c */ /* 0x000fe20003f25270 */
[----:B------:R-:W-:Y:S05]  /*6380*/  YIELD ;  /* 0x0000000000007946 */ /* 0x000fea0003800000 */
[----:B------:R-:W-:Y:S01]  /*6390*/  P2R R131, PR, RZ, 0x1 ;  /* 0x00000001ff837803 */ /* 0x000fe20000000000 */
[----:B------:R-:W-:Y:S06]  /*63a0*/  BSSY B1, `(.L_x_115) ;  /* 0x000001d000017945 */ /* 0x000fec0003800000 */
[----:B-1----:R-:W-:Y:S05]  /*63b0*/  @P1 BRA `(.L_x_116) ;  /* 0x00000000006c1947 */ /* 0x002fea0003800000 */
[----:B------:R-:W-:Y:S01]  /*63c0*/  ISETP.NE.AND P1, PT, R129, RZ, PT ;  /* 0x000000ff8100720c */ /* 0x000fe20003f25270 */
[----:B------:R-:W-:Y:S01]  /*63d0*/  BSSY B0, `(.L_x_117) ;  /* 0x000000e000007945 */ /* 0x000fe20003800000 */
[----:B------:R-:W-:Y:S11]  /*63e0*/  ISETP.NE.AND P0, PT, R89, RZ, PT ;  /* 0x000000ff5900720c */ /* 0x000ff60003f05270 */
[----:B------:R-:W-:Y:S05]  /*63f0*/  @P1 LEA R8, R85, R128, 0xd ;  /* 0x0000008055081211 */ /* 0x000fea00078e68ff */
[--C-:B------:R-:W-:Y:S02]  /*6400*/  @P1 IMAD R6, R123, -0x10, R8.reuse ;  /* 0xfffffff07b061824 */ /* 0x100fe400078e0208 */
[----:B------:R-:W-:Y:S03]  /*6410*/  @P1 IMAD R4, R121, -0x10, R8 ;  /* 0xfffffff079041824 */ /* 0x000fe600078e0208 */
[----:B------:R-:W-:Y:S01]  /*6420*/  @P1 LEA R2, R103, R6, 0x4 ;  /* 0x0000000667021211 */ /* 0x000fe200078e20ff */
[----:B------:R-:W-:Y:S06]  /*6430*/  @P0 BRA `(.L_x_118) ;  /* 0x00000000001c0947 */ /* 0x000fec0003800000 */
[----:B------:R-:W1:Y:S01]  /*6440*/  S2UR UR4, SR_CgaCtaId ;  /* 0x00000000000479c3 */ /* 0x000e620000008800 */
[----:B------:R-:W-:Y:S01]  /*6450*/  UMOV UR5, 0x400 ;  /* 0x0000040000057882 */ /* 0x000fe20000000000 */
[----:B------:R-:W-:Y:S01]  /*6460*/  SHF.L.U32 R0, R91, 0x1f, RZ ;  /* 0x0000001f5b007819 */ /* 0x000fe200000006ff */
[----:B-1----:R-:W-:Y:S06]  /*6470*/  ULEA UR4, UR4, UR5, 0x18 ;  /* 0x0000000504047291 */ /* 0x002fec000f8ec0ff */
[----:B------:R-:W-:Y:S04]  /*6480*/  LEA R3, R85, UR4, 0x3 ;  /* 0x0000000455037c11 */ /* 0x000fe8000f8e18ff */
[----:B------:R-:W1:Y:S02]  /*6490*/  SYNCS.PHASECHK.TRANS64.TRYWAIT P0, [R3+URZ+0xa0], R0 ;  /* 0x0000a000030075a7 */ /* 0x000e6400080011ff */
[----:B-1----:R-:W-:Y:S05]  /*64a0*/  @!P0 BRA `(.L_x_119) ;  /* 0x0000005000288947 */ /* 0x002fea0003800000 */
.L_x_118:
[----:B------:R-:W-:Y:S05]  /*64b0*/  BSYNC B0 ;  /* 0x0000000000007941 */ /* 0x000fea0003800000 */
.L_x_117:
[----:B------:R-:W-:Y:S01]  /*64c0*/  ISETP.NE.AND P0, PT, R129, RZ, PT ;  /* 0x000000ff8100720c */ /* 0x000fe20003f05270 */
[----:B------:R-:W-:Y:S11]  /*64d0*/  VIADD R85, R85, 0x1 ;  /* 0x0000000155557836 */ /* 0x000ff60000000000 */
[----:B------:R-:W-:Y:S01]  /*64e0*/  @!UPT UIADD3 URZ, UPT, UPT, URZ, URZ, URZ ;  /* 0x000000fffffff290 */ /* 0x000fe2000fffe0ff */
[----:B------:R3:W4:Y:S04]  /*64f0*/  @P0 LDS.128 R104, [R8] ;  /* 0x0000000008680984 */ /* 0x0007280000000c00 */
[----:B------:R3:W2:Y:S04]  /*6500*/  @P0 LDS.128 R112, [R4+0x20] ;  /* 0x0000200004700984 */ /* 0x0006a80000000c00 */
[----:B------:R3:W2:Y:S04]  /*6510*/  @P0 LDS.128 R108, [R6+0x10] ;  /* 0x00001000066c0984 */ /* 0x0006a80000000c00 */
[----:B------:R3:W2:Y:S01]  /*6520*/  @P0 LDS.128 R116, [R2+0x10] ;  /* 0x0000100002740984 */ /* 0x0006a20000000c00 */
[C---:B------:R-:W-:Y:S04]  /*6530*/  ISETP.NE.AND P0, PT, R85.reuse, 0x3, PT ;  /* 0x000000035500780c */ /* 0x040fe80003f05270 */
[----:B-1----:R-:W-:Y:S02]  /*6540*/  SEL R0, RZ, 0x1, P0 ;  /* 0x00000001ff007807 */ /* 0x002fe40000000000 */
[----:B------:R-:W-:Y:S02]  /*6550*/  SEL R85, R85, RZ, P0 ;  /* 0x000000ff55557207 */ /* 0x000fe40000000000 */
[----:B------:R-:W-:Y:S02]  /*6560*/  LOP3.LUT R91, R91, R0, RZ, 0x3c, !PT ;  /* 0x000000005b5b7212 */ /* 0x000fe400078e3cff */
.L_x_116:
[----:B------:R-:W-:Y:S05]  /*6570*/  BSYNC B1 ;  /* 0x0000000000017941 */ /* 0x000fea0003800000 */
.L_x_115:
[----:B------:R-:W-:Y:S01]  /*6580*/  ISETP.NE.AND P1, PT, R133, RZ, PT ;  /* 0x000000ff8500720c */ /* 0x000fe20003f25270 */
[----:B------:R-:W1:Y:S01]  /*6590*/  S2UR UR4, SR_CgaCtaId ;  /* 0x00000000000479c3 */ /* 0x000e620000008800 */
[----:B------:R-:W-:Y:S01]  /*65a0*/  ISETP.NE.AND P0, PT, R132, RZ, PT ;  /* 0x000000ff8400720c */ /* 0x000fe20003f05270 */
[----:B------:R-:W-:Y:S01]  /*65b0*/  IMAD.IADD R16, R39, 0x1, R96 ;  /* 0x0000000127107824 */ /* 0x000fe200078e0260 */
[----:B------:R-:W-:Y:S01]  /*65c0*/  MOV R122, 0x400 ;  /* 0x00000400007a7802 */ /* 0x000fe20000000f00 */
[----:B------:R-:W-:Y:S01]  /*65d0*/  BSSY B0, `(.L_x_120) ;  /* 0x000000a000007945 */ /* 0x000fe20003800000 */
[----:B------:R-:W-:Y:S02]  /*65e0*/  PLOP3.LUT P0, PT, P0, P1, PT, 0xf8, 0x8f ;  /* 0x00000000008f781c */ /* 0x000fe40000703f70 */
[----:B---3--:R-:W-:Y:S01]  /*65f0*/  SHF.R.U32.HI R2, RZ, 0x15, R16 ;  /* 0x00000015ff027819 */ /* 0x008fe20000011610 */
[----:B-1----:R-:W-:Y:S05]  /*6600*/  IMAD.U32 R73, RZ, RZ, UR4 ;  /* 0x00000004ff497e24 */ /* 0x002fea000f8e00ff */
[----:B------:R-:W-:Y:S05]  /*6610*/  LEA R122, R73, R122, 0x18 ;  /* 0x0000007a497a7211 */ /* 0x000fea00078ec0ff */
[----:B------:R-:W-:Y:S01]  /*6620*/  IMAD R71, R41, 0x8, R122 ;  /* 0x0000000829477824 */ /* 0x000fe200078e027a */
[----:B------:R-:W-:Y:S06]  /*6630*/  @P0 BRA `(.L_x_121) ;  /* 0x00000000000c0947 */ /* 0x000fec0003800000 */
[----:B------:R-:W-:Y:S04]  /*6640*/  SHF.L.U32 R0, R101, 0x1f, RZ ;  /* 0x0000001f65007819 */ /* 0x000fe800000006ff */
[----:B------:R-:W1:Y:S02]  /*6650*/  SYNCS.PHASECHK.TRANS64.TRYWAIT P0, [R71+URZ+0x100], R0 ;  /* 0x00010000470075a7 */ /* 0x000e6400080011ff */
[----:B-1----:R-:W-:Y:S05]  /*6660*/  @!P0 BRA `(.L_x_122) ;  /* 0x0000004c00cc8947 */ /* 0x002fea0003800000 */
.L_x_121:
[----:B------:R-:W-:Y:S05]  /*6670*/  BSYNC B0 ;  /* 0x0000000000007941 */ /* 0x000fea0003800000 */
.L_x_120:
[----:B------:R-:W-:Y:S11]  /*6680*/  LOP3.LUT P0, RZ, R2, 0x3, R127, 0x48, !PT ;  /* 0x0000000302ff7812 */ /* 0x000ff6000780487f */
[----:B------:R-:W-:Y:S02]  /*6690*/  @!UPT UIADD3 URZ, UPT, UPT, URZ, URZ, URZ ;  /* 0x000000fffffff290 */ /* 0x000fe4000fffe0ff */
[----:B------:R-:W-:Y:S05]  /*66a0*/  @!P0 BRA `(.L_x_123) ;  /* 0x0000000000408947 */ /* 0x000fea0003800000 */
[----:B------:R-:W3:Y:S01]  /*66b0*/  LDCU.64 UR8, c[0x4][0x70] ;  /* 0x01000e00ff0877ac */ /* 0x000ee20008000a00 */
[----:B------:R-:W-:Y:S01]  /*66c0*/  MOV R3, 0x0 ;  /* 0x0000000000037802 */ /* 0x000fe20000000f00 */
[----:B------:R-:W-:Y:S02]  /*66d0*/  HFMA2 R12, -RZ, RZ, 0, 5.9604644775390625e-08 ;  /* 0x00000001ff0c7431 */ /* 0x000fe400000001ff */
[----:B------:R-:W-:Y:S02]  /*66e0*/  IMAD.MOV.U32 R8, RZ, RZ, 0x192 ;  /* 0x00000192ff087424 */ /* 0x000fe400078e00ff */
[----:B------:R-:W-:Y:S01]  /*66f0*/  IMAD.MOV.U32 R13, RZ, RZ, RZ ;  /* 0x000000ffff0d7224 */ /* 0x000fe200078e00ff */
[----:B------:R-:W5:Y:S01]  /*6700*/  LDCU.64 UR6, c[0x4][0x78] ;  /* 0x01000f00ff0677ac */ /* 0x000f620008000a00 */
[----:B------:R-:W1:Y:S01]  /*6710*/  LDC.64 R2, c[0x4][R3] ;  /* 0x0100000003027b82 */ /* 0x000e620000000a00 */
[----:B------:R-:W2:Y:S01]  /*6720*/  LDCU.64 UR4, c[0x4][0x10] ;  /* 0x01000200ff0477ac */ /* 0x000ea20008000a00 */
[----:B---3--:R-:W-:Y:S01]  /*6730*/  MOV R5, UR9 ;  /* 0x0000000900057c02 */ /* 0x008fe20008000f00 */
[----:B------:R-:W-:Y:S01]  /*6740*/  IMAD.U32 R4, RZ, RZ, UR8 ;  /* 0x00000008ff047e24 */ /* 0x000fe2000f8e00ff */
[----:B-----5:R-:W-:Y:S01]  /*6750*/  MOV R7, UR7 ;  /* 0x0000000700077c02 */ /* 0x020fe20008000f00 */
[----:B------:R-:W-:Y:S01]  /*6760*/  IMAD.U32 R6, RZ, RZ, UR6 ;  /* 0x00000006ff067e24 */ /* 0x000fe2000f8e00ff */
[----:B--2---:R-:W-:Y:S01]  /*6770*/  MOV R11, UR5 ;  /* 0x00000005000b7c02 */ /* 0x004fe20008000f00 */
[----:B------:R-:W-:Y:S02]  /*6780*/  IMAD.U32 R10, RZ, RZ, UR4 ;  /* 0x00000004ff0a7e24 */ /* 0x000fe4000f8e00ff */
[----:B------:R-:W-:Y:S07]  /*6790*/  LEPC R20, `(.L_x_123) ;  /* 0x000000001014794e */ /* 0x000fee0000000000 */
[----:B-1--4-:R-:W-:Y:S05]  /*67a0*/  CALL.ABS.NOINC R2 ;  /* 0x0000000002007343 */ /* 0x012fea0003c00000 */
.L_x_123:
[----:B------:R-:W-:Y:S05]  /*67b0*/  WARPSYNC.ALL ;  /* 0x0000000000007948 */ /* 0x000fea0003800000 */
[----:B------:R-:W-:Y:S01]  /*67c0*/  R2UR UR4, R16 ;  /* 0x00000000100472ca */ /* 0x000fe200000e0000 */
[----:B------:R-:W-:Y:S01]  /*67d0*/  USHF.L.U32 UR8, UR40, 0xd, URZ ;  /* 0x0000000d28087899 */ /* 0x000fe200080006ff */
[C---:B----4-:R-:W-:Y:S01]  /*67e0*/  SHF.L.U32 R63, R104.reuse, 0x10, RZ ;  /* 0x00000010683f7819 */ /* 0x050fe200000006ff */
[----:B------:R-:W-:Y:S01]  /*67f0*/  HFMA2 R55, -RZ, RZ, 0.8349609375, 5.424022674560546875e-06 ;  /* 0x3aae005bff377431 */ /* 0x000fe200000001ff */
[----:B------:R-:W-:Y:S01]  /*6800*/  LOP3.LUT R65, R104, 0xffff0000, RZ, 0xc0, !PT ;  /* 0xffff000068417812 */ /* 0x000fe200078ec0ff */
[----:B------:R-:W-:Y:S01]  /*6810*/  HFMA2 R53, -RZ, RZ, 1.28515625, -179.25 ;  /* 0x3d24d99aff357431 */ /* 0x000fe200000001ff */
[C---:B------:R-:W-:Y:S01]  /*6820*/  SHF.L.U32 R100, R105.reuse, 0x10, RZ ;  /* 0x0000001069647819 */ /* 0x040fe200000006ff */
[----:B------:R-:W-:Y:S01]  /*6830*/  HFMA2 R49, -RZ, RZ, 1.8525390625, -0.310791015625 ;  /* 0x3f69b4f9ff317431 */ /* 0x000fe200000001ff */
[----:B------:R-:W-:Y:S01]  /*6840*/  LOP3.LUT R102, R105, 0xffff0000, RZ, 0xc0, !PT ;  /* 0xffff000069667812 */ /* 0x000fe200078ec0ff */
[----:B------:R-:W-:Y:S01]  /*6850*/  BSSY.RECONVERGENT B0, `(.L_x_124) ;  /* 0x00003bc000007945 */ /* 0x000fe20003800200 */
[C---:B--2---:R-:W-:Y:S02]  /*6860*/  SHF.L.U32 R36, R109.reuse, 0x10, RZ ;  /* 0x000000106d247819 */ /* 0x044fe400000006ff */
[----:B------:R-:W-:Y:S01]  /*6870*/  LOP3.LUT R38, R109, 0xffff0000, RZ, 0xc0, !PT ;  /* 0xffff00006d267812 */ /* 0x000fe200078ec0ff */
[----:B------:R-:W2:Y:S01]  /*6880*/  LDTM.x32 R4, tmem[UR4] ;  /* 0x00000004000479ee */ /* 0x000ea200082c0000 */
[C---:B------:R-:W-:Y:S02]  /*6890*/  SHF.L.U32 R37, R110.reuse, 0x10, RZ ;  /* 0x000000106e257819 */ /* 0x040fe400000006ff */
[----:B------:R-:W-:Y:S02]  /*68a0*/  LOP3.LUT R40, R110, 0xffff0000, RZ, 0xc0, !PT ;  /* 0xffff00006e287812 */ /* 0x000fe400078ec0ff */
[----:B------:R-:W-:Y:S02]  /*68b0*/  SHF.L.U32 R45, R111, 0x10, RZ ;  /* 0x000000106f2d7819 */ /* 0x000fe400000006ff */
[----:B------:R-:W-:Y:S02]  /*68c0*/  MOV R51, 0x3e235519 ;  /* 0x3e23551900337802 */ /* 0x000fe40000000f00 */
[----:B------:R-:W-:Y:S02]  /*68d0*/  ISETP.NE.AND P6, PT, R132, RZ, PT ;  /* 0x000000ff8400720c */ /* 0x000fe40003fc5270 */
[----:B------:R-:W-:Y:S11]  /*68e0*/  ISETP.NE.AND P2, PT, R125, RZ, PT ;  /* 0x000000ff7d00720c */ /* 0x000ff60003f45270 */
[----:B-1----:R-:W-:Y:S01]  /*68f0*/  @P6 IADD3 R71, PT, PT, R71, 0x120, RZ ;  /* 0x0000012047476810 */ /* 0x002fe20007ffe0ff */
[----:B------:R-:W-:Y:S01]  /*6900*/  @P6 NOP ;  /* 0x0000000000006918 */ /* 0x000fe20000000000 */
[C---:B--2---:R-:W-:Y:S01]  /*6910*/  FMUL R0, R43.reuse, R4 ;  /* 0x000000042b007220 */ /* 0x044fe20000400000 */
[----:B------:R-:W-:Y:S01]  /*6920*/  FMUL R2, R43, R5 ;  /* 0x000000052b027220 */ /* 0x000fe20000400000 */
[----:B------:R-:W-:Y:S01]  /*6930*/  @P6 LOP3.LUT R71, R71, 0xfefffff8, RZ, 0xc0, !PT ;  /* 0xfefffff847476812 */ /* 0x000fe200078ec0ff */
[----:B------:R-:W-:Y:S01]  /*6940*/  FMUL R3, R43, R6 ;  /* 0x000000062b037220 */ /* 0x000fe20000400000 */
[----:B------:R-:W-:Y:S01]  /*6950*/  FFMA R0, R61, R63, R0 ;  /* 0x0000003f3d007223 */ /* 0x000fe20000000000 */
[----:B------:R-:W-:Y:S01]  /*6960*/  SHF.L.U32 R63, R106, 0x10, RZ ;  /* 0x000000106a3f7819 */ /* 0x000fe200000006ff */
[----:B------:R-:W-:Y:S01]  /*6970*/  FMUL R7, R43, R7 ;  /* 0x000000072b077220 */ /* 0x000fe20000400000 */
[----:B------:R-:W-:Y:S01]  /*6980*/  FFMA R2, R61, R65, R2 ;  /* 0x000000413d027223 */ /* 0x000fe20000000002 */
[----:B------:R-:W-:Y:S01]  /*6990*/  SHF.L.U32 R65, R108, 0x10, RZ ;  /* 0x000000106c417819 */ /* 0x000fe200000006ff */
[----:B------:R-:W-:Y:S01]  /*69a0*/  FMUL R4, R43, R8 ;  /* 0x000000082b047220 */ /* 0x000fe20000400000 */
[C---:B------:R-:W-:Y:S01]  /*69b0*/  FFMA R3, R61.reuse, R100, R3 ;  /* 0x000000643d037223 */ /* 0x040fe20000000003 */
[----:B------:R-:W-:Y:S01]  /*69c0*/  LOP3.LUT R100, R106, 0xffff0000, RZ, 0xc0, !PT ;  /* 0xffff00006a647812 */ /* 0x000fe200078ec0ff */
[----:B------:R-:W-:Y:S01]  /*69d0*/  FFMA R7, R61, R102, R7 ;  /* 0x000000663d077223 */ /* 0x000fe20000000007 */
[----:B------:R-:W-:Y:S01]  /*69e0*/  LOP3.LUT R102, R107, 0xffff0000, RZ, 0xc0, !PT ;  /* 0xffff00006b667812 */ /* 0x000fe200078ec0ff */
[----:B------:R-:W-:Y:S01]  /*69f0*/  FMUL R5, R43, R9 ;  /* 0x000000092b057220 */ /* 0x000fe20000400000 */
[----:B------:R-:W-:Y:S01]  /*6a00*/  FFMA R4, R61, R63, R4 ;  /* 0x0000003f3d047223 */ /* 0x000fe20000000004 */
[----:B------:R-:W-:Y:S01]  /*6a10*/  SHF.L.U32 R63, R107, 0x10, RZ ;  /* 0x000000106b3f7819 */ /* 0x000fe200000006ff */
[----:B------:R-:W-:Y:S01]  /*6a20*/  FMUL R6, R43, R10 ;  /* 0x0000000a2b067220 */ /* 0x000fe20000400000 */
[----:B------:R-:W-:Y:S01]  /*6a30*/  FFMA R5, R61, R100, R5 ;  /* 0x000000643d057223 */ /* 0x000fe20000000005 */
[----:B------:R-:W-:Y:S01]  /*6a40*/  LOP3.LUT R100, R108, 0xffff0000, RZ, 0xc0, !PT ;  /* 0xffff00006c647812 */ /* 0x000fe200078ec0ff */
[C---:B------:R-:W-:Y:S01]  /*6a50*/  FMUL R11, R43.reuse, R11 ;  /* 0x0000000b2b0b7220 */ /* 0x040fe20000400000 */
[C---:B------:R-:W-:Y:S01]  /*6a60*/  FMUL R8, R43.reuse, R12 ;  /* 0x0000000c2b087220 */ /* 0x040fe20000400000 */
[----:B------:R-:W-:Y:S01]  /*6a70*/  FMUL R9, R43, R13 ;  /* 0x0000000d2b097220 */ /* 0x000fe20000400000 */
[----:B------:R-:W-:Y:S01]  /*6a80*/  FFMA R6, R61, R63, R6 ;  /* 0x0000003f3d067223 */ /* 0x000fe20000000006 */
[----:B------:R-:W-:Y:S01]  /*6a90*/  MOV R63, 0x38eb4c3a ;  /* 0x38eb4c3a003f7802 */ /* 0x000fe20000000f00 */
[----:B------:R-:W-:Y:S01]  /*6aa0*/  FMUL R10, R43, R14 ;  /* 0x0000000e2b0a7220 */ /* 0x000fe20000400000 */
[C---:B------:R-:W-:Y:S01]  /*6ab0*/  FFMA R11, R61.reuse, R102, R11 ;  /* 0x000000663d0b7223 */ /* 0x040fe2000000000b */
[----:B------:R-:W-:Y:S01]  /*6ac0*/  FFMA R8, R61, R65, R8 ;  /* 0x000000413d087223 */ /* 0x000fe20000000008 */
[----:B------:R-:W-:Y:S01]  /*6ad0*/  FMUL R15, R43, R15 ;  /* 0x0000000f2b0f7220 */ /* 0x000fe20000400000 */
[----:B------:R-:W-:Y:S01]  /*6ae0*/  FFMA R9, R61, R100, R9 ;  /* 0x000000643d097223 */ /* 0x000fe20000000009 */
[----:B------:R-:W-:Y:S01]  /*6af0*/  FMUL R12, R43, R16 ;  /* 0x000000102b0c7220 */ /* 0x000fe20000400000 */
[----:B------:R-:W-:Y:S01]  /*6b00*/  FFMA R10, R61, R36, R10 ;  /* 0x000000243d0a7223 */ /* 0x000fe2000000000a */
[----:B------:R-:W-:Y:S01]  /*6b10*/  LOP3.LUT R36, R111, 0xffff0000, RZ, 0xc0, !PT ;  /* 0xffff00006f247812 */ /* 0x000fe200078ec0ff */
[C---:B------:R-:W-:Y:S01]  /*6b20*/  FMUL R13, R43.reuse, R17 ;  /* 0x000000112b0d7220 */ /* 0x040fe20000400000 */
[----:B------:R-:W-:Y:S01]  /*6b30*/  FMUL R14, R43, R18 ;  /* 0x000000122b0e7220 */ /* 0x000fe20000400000 */
[----:B------:R-:W-:Y:S01]  /*6b40*/  FFMA R15, R61, R38, R15 ;  /* 0x000000263d0f7223 */ /* 0x000fe2000000000f */
[C---:B------:R-:W-:Y:S01]  /*6b50*/  LOP3.LUT R38, R112.reuse, 0xffff0000, RZ, 0xc0, !PT ;  /* 0xffff000070267812 */ /* 0x040fe200078ec0ff */
[----:B------:R-:W-:Y:S01]  /*6b60*/  FMUL R19, R43, R19 ;  /* 0x000000132b137220 */ /* 0x000fe20000400000 */
[C---:B------:R-:W-:Y:S01]  /*6b70*/  FFMA R12, R61.reuse, R37, R12 ;  /* 0x000000253d0c7223 */ /* 0x040fe2000000000c */
[----:B------:R-:W-:Y:S01]  /*6b80*/  SHF.L.U32 R37, R112, 0x10, RZ ;  /* 0x0000001070257819 */ /* 0x000fe200000006ff */
[C---:B------:R-:W-:Y:S01]  /*6b90*/  FFMA R13, R61.reuse, R40, R13 ;  /* 0x000000283d0d7223 */ /* 0x040fe2000000000d */
[----:B------:R-:W-:Y:S01]  /*6ba0*/  LOP3.LUT R40, R118, 0xffff0000, RZ, 0xc0, !PT ;  /* 0xffff000076287812 */ /* 0x000fe200078ec0ff */
        /* <DEDUP_REMOVED lines=8> */
[C---:B------:R-:W-:Y:S01]  /*6c30*/  FFMA R16, R61.reuse, R37, R16 ;  /* 0x000000253d107223 */ /* 0x040fe20000000010 */
[C---:B------:R-:W-:Y:S01]  /*6c40*/  SHF.L.U32 R37, R114.reuse, 0x10, RZ ;  /* 0x0000001072257819 */ /* 0x040fe200000006ff */
[----:B------:R-:W-:Y:S01]  /*6c50*/  FFMA R17, R61, R38, R17 ;  /* 0x000000263d117223 */ /* 0x000fe20000000011 */
[----:B------:R-:W-:Y:S01]  /*6c60*/  LOP3.LUT R38, R115, 0xffff0000, RZ, 0xc0, !PT ;  /* 0xffff000073267812 */ /* 0x000fe200078ec0ff */
[----:B------:R-:W-:Y:S01]  /*6c70*/  FFMA R18, R61, R45, R18 ;  /* 0x0000002d3d127223 */ /* 0x000fe20000000012 */
[----:B------:R-:W-:Y:S01]  /*6c80*/  SHF.L.U32 R45, R115, 0x10, RZ ;  /* 0x00000010732d7819 */ /* 0x000fe200000006ff */
[----:B------:R-:W-:Y:S01]  /*6c90*/  FFMA R23, R61, R36, R23 ;  /* 0x000000243d177223 */ /* 0x000fe20000000017 */
[----:B------:R-:W-:Y:S01]  /*6ca0*/  LOP3.LUT R36, R114, 0xffff0000, RZ, 0xc0, !PT ;  /* 0xffff000072247812 */ /* 0x000fe200078ec0ff */
[C---:B------:R-:W-:Y:S01]  /*6cb0*/  FMUL R20, R43.reuse, R24 ;  /* 0x000000182b147220 */ /* 0x040fe20000400000 */
[C---:B------:R-:W-:Y:S01]  /*6cc0*/  FMUL R21, R43.reuse, R25 ;  /* 0x000000192b157220 */ /* 0x040fe20000400000 */
[C---:B------:R-:W-:Y:S01]  /*6cd0*/  FMUL R22, R43.reuse, R26 ;  /* 0x0000001a2b167220 */ /* 0x040fe20000400000 */
[----:B------:R-:W-:Y:S01]  /*6ce0*/  FMUL R27, R43, R27 ;  /* 0x0000001b2b1b7220 */ /* 0x000fe20000400000 */
[C---:B------:R-:W-:Y:S01]  /*6cf0*/  FFMA R20, R61.reuse, R37, R20 ;  /* 0x000000253d147223 */ /* 0x040fe20000000014 */
[C---:B------:R-:W-:Y:S01]  /*6d00*/  SHF.L.U32 R37, R116.reuse, 0x10, RZ ;  /* 0x0000001074257819 */ /* 0x040fe200000006ff */
[----:B------:R-:W-:Y:S01]  /*6d10*/  FFMA R21, R61, R36, R21 ;  /* 0x000000243d157223 */ /* 0x000fe20000000015 */
[----:B------:R-:W-:Y:S01]  /*6d20*/  LOP3.LUT R36, R116, 0xffff0000, RZ, 0xc0, !PT ;  /* 0xffff000074247812 */ /* 0x000fe200078ec0ff */
[C---:B------:R-:W-:Y:S01]  /*6d30*/  FMUL R24, R43.reuse, R28 ;  /* 0x0000001c2b187220 */ /* 0x040fe20000400000 */
[----:B------:R-:W-:Y:S01]  /*6d40*/  FMUL R25, R43, R29 ;  /* 0x0000001d2b197220 */ /* 0x000fe20000400000 */
[C---:B------:R-:W-:Y:S01]  /*6d50*/  FFMA R22, R61.reuse, R45, R22 ;  /* 0x0000002d3d167223 */ /* 0x040fe20000000016 */
[----:B------:R-:W-:Y:S01]  /*6d60*/  SHF.L.U32 R45, R118, 0x10, RZ ;  /* 0x00000010762d7819 */ /* 0x000fe200000006ff */
[----:B------:R-:W-:Y:S01]  /*6d70*/  FFMA R27, R61, R38, R27 ;  /* 0x000000263d1b7223 */ /* 0x000fe2000000001b */
[----:B------:R-:W-:Y:S01]  /*6d80*/  LOP3.LUT R38, R117, 0xffff0000, RZ, 0xc0, !PT ;  /* 0xffff000075267812 */ /* 0x000fe200078ec0ff */
[----:B------:R-:W-:Y:S01]  /*6d90*/  FFMA R24, R61, R37, R24 ;  /* 0x000000253d187223 */ /* 0x000fe20000000018 */
[----:B------:R-:W-:Y:S01]  /*6da0*/  SHF.L.U32 R37, R117, 0x10, RZ ;  /* 0x0000001075257819 */ /* 0x000fe200000006ff */
[----:B------:R-:W-:Y:S01]  /*6db0*/  FFMA R25, R61, R36, R25 ;  /* 0x000000243d197223 */ /* 0x000fe20000000019 */
[----:B------:R-:W-:Y:S01]  /*6dc0*/  FMUL R36, R0, 0.70710676908493041992 ;  /* 0x3f3504f300247820 */ /* 0x000fe20000400000 */
[C---:B------:R-:W-:Y:S01]  /*6dd0*/  FMUL R26, R43.reuse, R30 ;  /* 0x0000001e2b1a7220 */ /* 0x040fe20000400000 */
[C---:B------:R-:W-:Y:S01]  /*6de0*/  FMUL R31, R43.reuse, R31 ;  /* 0x0000001f2b1f7220 */ /* 0x040fe20000400000 */
[C---:B------:R-:W-:Y:S01]  /*6df0*/  FMUL R29, R43.reuse, R33 ;  /* 0x000000212b1d7220 */ /* 0x040fe20000400000 */
[----:B------:R-:W-:Y:S01]  /*6e00*/  FMUL R28, R43, R32 ;  /* 0x000000202b1c7220 */ /* 0x000fe20000400000 */
[C---:B------:R-:W-:Y:S01]  /*6e10*/  FSETP.GE.AND P0, PT, |R36|.reuse, 1.0029599666595458984, PT ;  /* 0x3f8060fe2400780b */ /* 0x040fe20003f06200 */
[C---:B------:R-:W-:Y:S01]  /*6e20*/  FMUL R33, R36.reuse, R36 ;  /* 0x0000002424217220 */ /* 0x040fe20000400000 */
[----:B------:R-:W-:Y:S01]  /*6e30*/  FFMA R26, R61, R37, R26 ;  /* 0x000000253d1a7223 */ /* 0x000fe2000000001a */
[----:B------:R-:W-:Y:S01]  /*6e40*/  SHF.L.U32 R37, R119, 0x10, RZ ;  /* 0x0000001077257819 */ /* 0x000fe200000006ff */
[----:B------:R-:W-:Y:S01]  /*6e50*/  FFMA R31, R61, R38, R31 ;  /* 0x000000263d1f7223 */ /* 0x000fe2000000001f */
[----:B------:R-:W-:Y:S01]  /*6e60*/  LOP3.LUT R38, R119, 0xffff0000, RZ, 0xc0, !PT ;  /* 0xffff000077267812 */ /* 0x000fe200078ec0ff */
[----:B------:R-:W-:Y:S01]  /*6e70*/  FFMA R28, R61, R45, R28 ;  /* 0x0000002d3d1c7223 */ /* 0x000fe2000000001c */
[----:B------:R-:W-:Y:S01]  /*6e80*/  MOV R45, 0x3c09919f ;  /* 0x3c09919f002d7802 */ /* 0x000fe20000000f00 */
[----:B------:R-:W-:Y:S01]  /*6e90*/  FMUL R30, R43, R34 ;  /* 0x000000222b1e7220 */ /* 0x000fe20000400000 */
[----:B------:R-:W-:Y:S01]  /*6ea0*/  FSEL R57, |R36|, R33, P0 ;  /* 0x0000002124397208 */ /* 0x000fe20000000200 */
[----:B------:R1:W-:Y:S01]  /*6eb0*/  @P6 SYNCS.ARRIVE.TRANS64.RED.A1T0 RZ, [R71+URZ], RZ ;  /* 0x000000ff47ff69a7 */ /* 0x0003e200081004ff */
[----:B------:R-:W-:Y:S01]  /*6ec0*/  FSEL R47, R63, 8.4834944573231041431e-05, P0 ;  /* 0x38b1e96a3f2f7808 */ /* 0x000fe20000000000 */
[C---:B------:R-:W-:Y:S01]  /*6ed0*/  FMUL R135, R2.reuse, 0.5 ;  /* 0x3f00000002877820 */ /* 0x040fe20000400000 */
[----:B------:R-:W-:Y:S01]  /*6ee0*/  FSEL R32, -R55, -0.00082130916416645050049, P0 ;  /* 0xba574d2037207808 */ /* 0x000fe20000000100 */
[----:B------:R-:W-:Y:S01]  /*6ef0*/  FMUL R35, R43, R35 ;  /* 0x000000232b237220 */ /* 0x000fe20000400000 */
[----:B------:R-:W-:Y:S01]  /*6f00*/  FSEL R33, R45, 0.0052134888246655464172, P0 ;  /* 0x3baad5ea2d217808 */ /* 0x000fe20000000000 */
[----:B------:R-:W-:Y:S01]  /*6f10*/  FFMA R29, R61, R40, R29 ;  /* 0x000000283d1d7223 */ /* 0x000fe2000000001d */
[----:B------:R-:W-:Y:S01]  /*6f20*/  FSEL R34, -R53, -0.026868773624300956726, P0 ;  /* 0xbcdc1be735227808 */ /* 0x000fe20000000100 */
[----:B------:R-:W-:Y:S01]  /*6f30*/  FFMA R30, R61, R37, R30 ;  /* 0x000000253d1e7223 */ /* 0x000fe2000000001e */
[----:B------:R-:W-:Y:S01]  /*6f40*/  FSEL R37, R51, 0.11284004896879196167, P0 ;  /* 0x3de718af33257808 */ /* 0x000fe20000000000 */
[----:B------:R-:W-:Y:S01]  /*6f50*/  FFMA R35, R61, R38, R35 ;  /* 0x000000263d237223 */ /* 0x000fe20000000023 */
[-C--:B------:R-:W-:Y:S01]  /*6f60*/  FFMA R32, R47, R57.reuse, R32 ;  /* 0x000000392f207223 */ /* 0x080fe20000000020 */
[----:B------:R-:W-:Y:S01]  /*6f70*/  MOV R47, 0x3f210a14 ;  /* 0x3f210a14002f7802 */ /* 0x000fe20000000f00 */
[----:B------:R-:W-:Y:S01]  /*6f80*/  FMUL R38, R2, 0.70710676908493041992 ;  /* 0x3f3504f302267820 */ /* 0x000fe20000400000 */
[----:B------:R-:W-:Y:S01]  /*6f90*/  FMUL R40, R3, 0.70710676908493041992 ;  /* 0x3f3504f303287820 */ /* 0x000fe20000400000 */
[-C--:B------:R-:W-:Y:S01]  /*6fa0*/  FFMA R33, R32, R57.reuse, R33 ;  /* 0x0000003920217223 */ /* 0x080fe20000000021 */
[----:B------:R-:W-:Y:S01]  /*6fb0*/  FSEL R32, R49, -0.37612664699554443359, P0 ;  /* 0xbec093ac31207808 */ /* 0x000fe20000000000 */
[----:B------:R-:W-:Y:S01]  /*6fc0*/  FMUL R42, R7, 0.70710676908493041992 ;  /* 0x3f3504f3072a7820 */ /* 0x000fe20000400000 */
[----:B------:R-:W-:Y:S01]  /*6fd0*/  FMUL R44, R4, 0.70710676908493041992 ;  /* 0x3f3504f3042c7820 */ /* 0x000fe20000400000 */
[-C--:B------:R-:W-:Y:S01]  /*6fe0*/  FFMA R34, R33, R57.reuse, R34 ;  /* 0x0000003921227223 */ /* 0x080fe20000000022 */
[----:B------:R-:W-:Y:S01]  /*6ff0*/  FSEL R33, R47, 0.12837915122509002686, P0 ;  /* 0x3e0375d32f217808 */ /* 0x000fe20000000000 */
[----:B------:R-:W-:Y:S01]  /*7000*/  FMUL R46, R5, 0.70710676908493041992 ;  /* 0x3f3504f3052e7820 */ /* 0x000fe20000400000 */
[----:B------:R-:W-:Y:S01]  /*7010*/  FMUL R48, R6, 0.70710676908493041992 ;  /* 0x3f3504f306307820 */ /* 0x000fe20000400000 */
[-C--:B------:R-:W-:Y:S01]  /*7020*/  FFMA R37, R34, R57.reuse, R37 ;  /* 0x0000003922257223 */ /* 0x080fe20000000025 */
[----:B------:R-:W-:Y:S01]  /*7030*/  FSEL R34, -R57, R36, P0 ;  /* 0x0000002439227208 */ /* 0x000fe20000000100 */
[----:B------:R-:W-:Y:S01]  /*7040*/  FMUL R50, R11, 0.70710676908493041992 ;  /* 0x3f3504f30b327820 */ /* 0x000fe20000400000 */
[----:B------:R-:W-:Y:S01]  /*7050*/  FMUL R52, R8, 0.70710676908493041992 ;  /* 0x3f3504f308347820 */ /* 0x000fe20000400000 */
[-C--:B------:R-:W-:Y:S01]  /*7060*/  FFMA R32, R37, R57.reuse, R32 ;  /* 0x0000003925207223 */ /* 0x080fe20000000020 */
[----:B------:R-:W-:Y:S01]  /*7070*/  FMUL R54, R9, 0.70710676908493041992 ;  /* 0x3f3504f309367820 */ /* 0x000fe20000400000 */
[----:B------:R-:W-:Y:S01]  /*7080*/  FMUL R56, R10, 0.70710676908493041992 ;  /* 0x3f3504f30a387820 */ /* 0x000fe20000400000 */
[----:B------:R-:W-:Y:S01]  /*7090*/  FMUL R59, R12, 0.70710676908493041992 ;  /* 0x3f3504f30c3b7820 */ /* 0x000fe20000400000 */
[----:B------:R-:W-:Y:S01]  /*70a0*/  FFMA R33, R32, R57, R33 ;  /* 0x0000003920217223 */ /* 0x000fe20000000021 */
[----:B------:R-:W-:Y:S03]  /*70b0*/  FMUL R137, R7, 0.5 ;  /* 0x3f00000007897820 */ /* 0x000fe60000400000 */
[----:B------:R-:W-:Y:S01]  /*70c0*/  FFMA R34, R33, R34, R34 ;  /* 0x0000002221227223 */ /* 0x000fe20000000022 */
[CC--:B------:R-:W-:Y:S03]  /*70d0*/  FMUL R33, R38.reuse, R38.reuse ;  /* 0x0000002626217220 */ /* 0x0c0fe60000400000 */
[----:B------:R-:W2:Y:S02]  /*70e0*/  @P0 MUFU.EX2 R37, R34 ;  /* 0x0000002200250308 */ /* 0x000ea40000000800 */
[----:B--2---:R-:W-:Y:S05]  /*70f0*/  @P0 FADD R37, -R37, 1 ;  /* 0x3f80000025250421 */ /* 0x004fea0000000100 */
[----:B------:R-:W-:Y:S02]  /*7100*/  @P0 LOP3.LUT R34, R37, 0x80000000, R36, 0xb8, !PT ;  /* 0x8000000025220812 */ /* 0x000fe400078eb824 */
[C---:B------:R-:W-:Y:S04]  /*7110*/  FSETP.GE.AND P0, PT, |R38|.reuse, 1.0029599666595458984, PT ;  /* 0x3f8060fe2600780b */ /* 0x040fe80003f06200 */
[----:B------:R-:W-:Y:S02]  /*7120*/  FSEL R57, |R38|, R33, P0 ;  /* 0x0000002126397208 */ /* 0x000fe40000000200 */
[----:B------:R-:W-:Y:S02]  /*7130*/  FSEL R37, R63, 8.4834944573231041431e-05, P0 ;  /* 0x38b1e96a3f257808 */ /* 0x000fe40000000000 */
[----:B------:R-:W-:Y:S02]  /*7140*/  FSEL R32, -R55, -0.00082130916416645050049, P0 ;  /* 0xba574d2037207808 */ /* 0x000fe40000000100 */
[----:B------:R-:W-:Y:S02]  /*7150*/  FSEL R33, R45, 0.0052134888246655464172, P0 ;  /* 0x3baad5ea2d217808 */ /* 0x000fe40000000000 */
[----:B------:R-:W-:Y:S01]  /*7160*/  FSEL R36, -R53, -0.026868773624300956726, P0 ;  /* 0xbcdc1be735247808 */ /* 0x000fe20000000100 */
[-C--:B------:R-:W-:Y:S01]  /*7170*/  FFMA R32, R37, R57.reuse, R32 ;  /* 0x0000003925207223 */ /* 0x080fe20000000020 */
[----:B------:R-:W-:Y:S03]  /*7180*/  FSEL R37, R51, 0.11284004896879196167, P0 ;  /* 0x3de718af33257808 */ /* 0x000fe60000000000 */
[-C--:B------:R-:W-:Y:S01]  /*7190*/  FFMA R33, R32, R57.reuse, R33 ;  /* 0x0000003920217223 */ /* 0x080fe20000000021 */
[----:B------:R-:W-:Y:S03]  /*71a0*/  FSEL R32, R49, -0.37612664699554443359, P0 ;  /* 0xbec093ac31207808 */ /* 0x000fe60000000000 */
[-C--:B------:R-:W-:Y:S01]  /*71b0*/  FFMA R36, R33, R57.reuse, R36 ;  /* 0x0000003921247223 */ /* 0x080fe20000000024 */
[----:B------:R-:W-:Y:S03]  /*71c0*/  FSEL R33, R47, 0.12837915122509002686, P0 ;  /* 0x3e0375d32f217808 */ /* 0x000fe60000000000 */
[-C--:B------:R-:W-:Y:S01]  /*71d0*/  FFMA R37, R36, R57.reuse, R37 ;  /* 0x0000003924257223 */ /* 0x080fe20000000025 */
[----:B------:R-:W-:Y:S03]  /*71e0*/  FSEL R36, -R57, R38, P0 ;  /* 0x0000002639247208 */ /* 0x000fe60000000100 */
[-C--:B------:R-:W-:Y:S04]  /*71f0*/  FFMA R32, R37, R57.reuse, R32 ;  /* 0x0000003925207223 */ /* 0x080fe80000000020 */
[----:B------:R-:W-:Y:S04]  /*7200*/  FFMA R33, R32, R57, R33 ;  /* 0x0000003920217223 */ /* 0x000fe80000000021 */
[----:B------:R-:W-:Y:S01]  /*7210*/  FFMA R36, R33, R36, R36 ;  /* 0x0000002421247223 */ /* 0x000fe20000000024 */
[CC--:B------:R-:W-:Y:S03]  /*7220*/  FMUL R33, R40.reuse, R40.reuse ;  /* 0x0000002828217220 */ /* 0x0c0fe60000400000 */
[----:B------:R-:W2:Y:S02]  /*7230*/  @P0 MUFU.EX2 R37, R36 ;  /* 0x0000002400250308 */ /* 0x000ea40000000800 */
[----:B--2---:R-:W-:Y:S05]  /*7240*/  @P0 FADD R37, -R37, 1 ;  /* 0x3f80000025250421 */ /* 0x004fea0000000100 */
[----:B------:R-:W-:Y:S02]  /*7250*/  @P0 LOP3.LUT R36, R37, 0x80000000, R38, 0xb8, !PT ;  /* 0x8000000025240812 */ /* 0x000fe400078eb826 */
[----:B------:R-:W-:Y:S03]  /*7260*/  FSETP.GE.AND P0, PT, |R40|, 1.0029599666595458984, PT ;  /* 0x3f8060fe2800780b */ /* 0x000fe60003f06200 */
[----:B------:R-:W-:Y:S01]  /*7270*/  FADD R36, R36, 1 ;  /* 0x3f80000024247421 */ /* 0x000fe20000000000 */
[----:B------:R-:W-:Y:S02]  /*7280*/  FSEL R57, |R40|, R33, P0 ;  /* 0x0000002128397208 */ /* 0x000fe40000000200 */
[----:B------:R-:W-:Y:S01]  /*7290*/  FSEL R37, R63, 8.4834944573231041431e-05, P0 ;  /* 0x38b1e96a3f257808 */ /* 0x000fe20000000000 */
[----:B------:R-:W-:Y:S01]  /*72a0*/  FMUL R36, R36, R135 ;  /* 0x0000008724247220 */ /* 0x000fe20000400000 */
[----:B------:R-:W-:Y:S01]  /*72b0*/  FSEL R32, -R55, -0.00082130916416645050049, P0 ;  /* 0xba574d2037207808 */ /* 0x000fe20000000100 */
[----:B------:R-:W-:Y:S01]  /*72c0*/  FMUL R135, R3, 0.5 ;  /* 0x3f00000003877820 */ /* 0x000fe20000400000 */
        /* <DEDUP_REMOVED lines=36> */
[C---:B------:R-:W-:Y:S03]  /*7510*/  FMUL R33, R44.reuse, R44 ;  /* 0x0000002c2c217220 */ /* 0x040fe60000400000 */
        /* <DEDUP_REMOVED lines=13> */
[----:B------:R-:W-:Y:S02]  /*75f0*/  FSEL R37, R51, 0.11284004896879196167, P0 ;  /* 0x3de718af33257808 */ /* 0x000fe40000000000 */
[----:B------:R-:W-:Y:S01]  /*7600*/  F2FP.BF16.F32.PACK_AB R137, R137, R38 ;  /* 0x000000268989723e */ /* 0x000fe200000010ff */
[-C--:B------:R-:W-:Y:S01]  /*7610*/  FFMA R33, R32, R57.reuse, R33 ;  /* 0x0000003920217223 */ /* 0x080fe20000000021 */
[----:B------:R-:W-:Y:S01]  /*7620*/  FSEL R32, R49, -0.37612664699554443359, P0 ;  /* 0xbec093ac31207808 */ /* 0x000fe20000000000 */
[----:B------:R-:W-:Y:S01]  /*7630*/  FMUL R38, R6, 0.5 ;  /* 0x3f00000006267820 */ /* 0x000fe20000400000 */
[----:B------:R-:W-:Y:S01]  /*7640*/  FMUL R6, R35, 0.70710676908493041992 ;  /* 0x3f3504f323067820 */ /* 0x000fe20000400000 */
        /* <DEDUP_REMOVED lines=34> */
[----:B------:R-:W-:Y:S01]  /*7870*/  FSEL R57, |R48|, R33, P0 ;  /* 0x0000002130397208 */ /* 0x000fe20000000200 */
[----:B------:R-:W-:Y:S01]  /*7880*/  FMUL R44, R9, 0.5 ;  /* 0x3f000000092c7820 */ /* 0x000fe20000400000 */
        /* <DEDUP_REMOVED lines=65> */
[----:B------:R-:W-:Y:S01]  /*7ca0*/  FSEL R57, |R54|, R33, P0 ;  /* 0x0000002136397208 */ /* 0x000fe20000000200 */
[----:B------:R-:W-:Y:S01]  /*7cb0*/  FMUL R50, R35, 0.5 ;  /* 0x3f00000023327820 */ /* 0x000fe20000400000 */
        /* <DEDUP_REMOVED lines=37> */
[----:B------:R-:W-:Y:S01]  /*7f10*/  FFMA R33, R32, R57, R33 ;  /* 0x0000003920217223 */ /* 0x000fe20000000021 */
[----:B------:R-:W-:Y:S03]  /*7f20*/  FMUL R57, R15, 0.70710676908493041992 ;  /* 0x3f3504f30f397820 */ /* 0x000fe60000400000 */
[----:B------:R-:W-:Y:S01]  /*7f30*/  FFMA R54, R33, R54, R54 ;  /* 0x0000003621367223 */ /* 0x000fe20000000036 */
[-C--:B------:R-:W-:Y:S03]  /*7f40*/  FMUL R32, R57, R57.reuse ;  /* 0x0000003939207220 */ /* 0x080fe60000400000 */
        /* <DEDUP_REMOVED lines=19> */
[----:B------:R-:W-:Y:S03]  /*8080*/  FMUL R32, R59, R59 ;  /* 0x0000003b3b207220 */ /* 0x000fe60000400000 */
[----:B------:R-:W-:Y:S04]  /*8090*/  FFMA R56, R33, R56, R56 ;  /* 0x0000003821387223 */ /* 0x000fe80000000038 */
        /* <DEDUP_REMOVED lines=15> */
[----:B------:R-:W-:Y:S01]  /*8190*/  FFMA R37, R58, R57, R37 ;  /* 0x000000393a257223 */ /* 0x000fe20000000025 */
[----:B------:R-:W-:Y:S03]  /*81a0*/  FSEL R58, -R57, R59, P0 ;  /* 0x0000003b393a7208 */ /* 0x000fe60000000100 */
[-C--:B------:R-:W-:Y:S04]  /*81b0*/  FFMA R32, R37, R57.reuse, R32 ;  /* 0x0000003925207223 */ /* 0x080fe80000000020 */
[----:B------:R-:W-:Y:S01]  /*81c0*/  FFMA R33, R32, R57, R33 ;  /* 0x0000003920217223 */ /* 0x000fe20000000021 */
[----:B------:R-:W-:Y:S03]  /*81d0*/  FMUL R57, R13, 0.70710676908493041992 ;  /* 0x3f3504f30d397820 */ /* 0x000fe60000400000 */
[----:B------:R-:W-:Y:S01]  /*81e0*/  FFMA R58, R33, R58, R58 ;  /* 0x0000003a213a7223 */ /* 0x000fe2000000003a */
[C---:B------:R-:W-:Y:S03]  /*81f0*/  FMUL R32, R57.reuse, R57 ;  /* 0x0000003939207220 */ /* 0x040fe60000400000 */
        /* <DEDUP_REMOVED lines=91> */
[C---:B------:R-:W-:Y:S03]  /*87b0*/  FSETP.GE.AND P0, PT, |R57|.reuse, 1.0029599666595458984, PT ;  /* 0x3f8060fe3900780b */ /* 0x040fe60003f06200 */
[----:B------:R-:W-:Y:S01]  /*87c0*/  FADD R66, R66, 1 ;  /* 0x3f80000042427421 */ /* 0x000fe20000000000 */
        /* <DEDUP_REMOVED lines=279> */
[-C--:B------:R-:W-:Y:S01]  /*9940*/  FFMA R32, R37, R59.reuse, R32 ;  /* 0x0000003b25207223 */ /* 0x080fe20000000020 */
[----:B------:R-:W-:Y:S03]  /*9950*/  FMUL R37, R30, 0.70710676908493041992 ;  /* 0x3f3504f31e257820 */ /* 0x000fe60000400000 */
[----:B------:R-:W-:Y:S01]  /*9960*/  FFMA R33, R32, R59, R33 ;  /* 0x0000003b20217223 */ /* 0x000fe20000000021 */
[----:B------:R-:W-:Y:S03]  /*9970*/  FMUL R32, R37, R37 ;  /* 0x0000002525207220 */ /* 0x000fe60000400000 */
[----:B------:R-:W-:Y:S04]  /*9980*/  FFMA R92, R33, R92, R92 ;  /* 0x0000005c215c7223 */ /* 0x000fe8000000005c */
[----:B------:R-:W2:Y:S02]  /*9990*/  @P0 MUFU.EX2 R136, R92 ;  /* 0x0000005c00880308 */ /* 0x000ea40000000800 */
[----:B--2---:R-:W-:Y:S05]  /*99a0*/  @P0 FADD R136, -R136, 1 ;  /* 0x3f80000088880421 */ /* 0x004fea0000000100 */
[----:B------:R-:W-:Y:S01]  /*99b0*/  @P0 LOP3.LUT R92, R136, 0x80000000, R57, 0xb8, !PT ;  /* 0x80000000885c0812 */ /* 0x000fe200078eb839 */
[----:B------:R-:W-:Y:S01]  /*99c0*/  FADD R136, R34, 1 ;  /* 0x3f80000022887421 */ /* 0x000fe20000000000 */
[C---:B------:R-:W-:Y:S04]  /*99d0*/  FSETP.GE.AND P0, PT, |R37|.reuse, 1.0029599666595458984, PT ;  /* 0x3f8060fe2500780b */ /* 0x040fe80003f06200 */
[----:B------:R-:W-:Y:S02]  /*99e0*/  FSEL R57, |R37|, R32, P0 ;  /* 0x0000002025397208 */ /* 0x000fe40000000200 */
[----:B------:R-:W-:Y:S02]  /*99f0*/  FSEL R59, R63, 8.4834944573231041431e-05, P0 ;  /* 0x38b1e96a3f3b7808 */ /* 0x000fe40000000000 */
[----:B------:R-:W-:Y:S02]  /*9a00*/  FSEL R32, -R55, -0.00082130916416645050049, P0 ;  /* 0xba574d2037207808 */ /* 0x000fe40000000100 */
[----:B------:R-:W-:Y:S02]  /*9a10*/  FSEL R33, R45, 0.0052134888246655464172, P0 ;  /* 0x3baad5ea2d217808 */ /* 0x000fe40000000000 */
[----:B------:R-:W-:Y:S01]  /*9a20*/  FSEL R3, R51, 0.11284004896879196167, P0 ;  /* 0x3de718af33037808 */ /* 0x000fe20000000000 */
[-C--:B------:R-:W-:Y:S01]  /*9a30*/  FFMA R32, R59, R57.reuse, R32 ;  /* 0x000000393b207223 */ /* 0x080fe20000000020 */
[----:B------:R-:W-:Y:S01]  /*9a40*/  FMUL R59, R0, 0.5 ;  /* 0x3f000000003b7820 */ /* 0x000fe20000400000 */
[----:B------:R-:W-:Y:S02]  /*9a50*/  FSEL R0, -R53, -0.026868773624300956726, P0 ;  /* 0xbcdc1be735007808 */ /* 0x000fe40000000100 */
[----:B------:R-:W-:Y:S01]  /*9a60*/  FFMA R33, R32, R57, R33 ;  /* 0x0000003920217223 */ /* 0x000fe20000000021 */
[----:B------:R-:W-:Y:S01]  /*9a70*/  FMUL R59, R136, R59 ;  /* 0x0000003b883b7220 */ /* 0x000fe20000400000 */
[----:B------:R-:W-:Y:S02]  /*9a80*/  FSEL R2, R49, -0.37612664699554443359, P0 ;  /* 0xbec093ac31027808 */ /* 0x000fe40000000000 */
[----:B------:R-:W-:Y:S02]  /*9a90*/  FFMA R0, R33, R57, R0 ;  /* 0x0000003921007223 */ /* 0x000fe40000000000 */
[----:B------:R-:W-:Y:S01]  /*9aa0*/  F2FP.BF16.F32.PACK_AB R136, R36, R59 ;  /* 0x0000003b2488723e */ /* 0x000fe200000010ff */
[----:B------:R-:W-:Y:S01]  /*9ab0*/  FMUL R36, R4, 0.5 ;  /* 0x3f00000004247820 */ /* 0x000fe20000400000 */
[----:B------:R-:W-:Y:S01]  /*9ac0*/  FADD R59, R42, 1 ;  /* 0x3f8000002a3b7421 */ /* 0x000fe20000000000 */
[----:B------:R-:W-:Y:S01]  /*9ad0*/  FMUL R42, R8, 0.5 ;  /* 0x3f000000082a7820 */ /* 0x000fe20000400000 */
[----:B------:R-:W-:Y:S01]  /*9ae0*/  FFMA R3, R0, R57, R3 ;  /* 0x0000003900037223 */ /* 0x000fe20000000003 */
[----:B------:R-:W-:Y:S01]  /*9af0*/  FSEL R0, -R57, R37, P0 ;  /* 0x0000002539007208 */ /* 0x000fe20000000100 */
[----:B------:R-:W-:Y:S01]  /*9b00*/  FMUL R36, R59, R36 ;  /* 0x000000243b247220 */ /* 0x000fe20000400000 */
[----:B------:R-:W-:Y:S01]  /*9b10*/  FMUL R42, R139, R42 ;  /* 0x0000002a8b2a7220 */ /* 0x000fe20000400000 */
[----:B------:R-:W-:Y:S01]  /*9b20*/  FADD R59, R48, 1 ;  /* 0x3f800000303b7421 */ /* 0x000fe20000000000 */
[----:B------:R-:W-:Y:S01]  /*9b30*/  FMUL R48, R25, 0.5 ;  /* 0x3f00000019307820 */ /* 0x000fe20000400000 */
[-C--:B------:R-:W-:Y:S01]  /*9b40*/  FFMA R2, R3, R57.reuse, R2 ;  /* 0x0000003903027223 */ /* 0x080fe20000000002 */
[----:B------:R-:W-:Y:S01]  /*9b50*/  FSEL R3, R47, 0.12837915122509002686, P0 ;  /* 0x3e0375d32f037808 */ /* 0x000fe20000000000 */
[----:B------:R-:W-:Y:S01]  /*9b60*/  FMUL R59, R59, R40 ;  /* 0x000000283b3b7220 */ /* 0x000fe20000400000 */
[----:B------:R-:W-:Y:S01]  /*9b70*/  F2FP.BF16.F32.PACK_AB R138, R135, R36 ;  /* 0x00000024878a723e */ /* 0x000fe200000010ff */
[----:B------:R-:W-:Y:S01]  /*9b80*/  FMUL R40, R10, 0.5 ;  /* 0x3f0000000a287820 */ /* 0x000fe20000400000 */
[----:B------:R-:W-:Y:S01]  /*9b90*/  F2FP.BF16.F32.PACK_AB R140, R141, R42 ;  /* 0x0000002a8d8c723e */ /* 0x000fe200000010ff */
[----:B------:R-:W-:Y:S01]  /*9ba0*/  FMUL R36, R15, 0.5 ;  /* 0x3f0000000f247820 */ /* 0x000fe20000400000 */
[----:B------:R-:W-:Y:S01]  /*9bb0*/  FMUL R42, R13, 0.5 ;  /* 0x3f0000000d2a7820 */ /* 0x000fe20000400000 */
[----:B------:R-:W-:Y:S01]  /*9bc0*/  FADD R141, R56, 1 ;  /* 0x3f800000388d7421 */ /* 0x000fe20000000000 */
[----:B------:R-:W-:Y:S01]  /*9bd0*/  FFMA R3, R2, R57, R3 ;  /* 0x0000003902037223 */ /* 0x000fe20000000003 */
[----:B------:R-:W-:Y:S02]  /*9be0*/  FADD R57, R46, 1 ;  /* 0x3f8000002e397421 */ /* 0x000fe40000000000 */
[----:B------:R-:W-:Y:S01]  /*9bf0*/  FMUL R141, R141, R36 ;  /* 0x000000248d8d7220 */ /* 0x000fe20000400000 */
[----:B------:R-:W-:Y:S01]  /*9c00*/  FFMA R0, R3, R0, R0 ;  /* 0x0000000003007223 */ /* 0x000fe20000000000 */
[----:B------:R-:W-:Y:S01]  /*9c10*/  FMUL R38, R57, R38 ;  /* 0x0000002639267220 */ /* 0x000fe20000400000 */
[----:B------:R-:W-:Y:S01]  /*9c20*/  FADD R57, R54, 1 ;  /* 0x3f80000036397421 */ /* 0x000fe20000000000 */
[----:B------:R-:W-:Y:S01]  /*9c30*/  FMUL R36, R14, 0.5 ;  /* 0x3f0000000e247820 */ /* 0x000fe20000400000 */
[----:B------:R-:W2:Y:S01]  /*9c40*/  @P0 MUFU.EX2 R46, R0 ;  /* 0x00000000002e0308 */ /* 0x000ea20000000800 */
[----:B------:R-:W-:Y:S01]  /*9c50*/  FMUL R3, R6, R6 ;  /* 0x0000000606037220 */ /* 0x000fe20000400000 */
[----:B------:R-:W-:Y:S01]  /*9c60*/  F2FP.BF16.F32.PACK_AB R139, R59, R38 ;  /* 0x000000263b8b723e */ /* 0x000fe200000010ff */
[----:B------:R-:W-:Y:S01]  /*9c70*/  FMUL R40, R57, R40 ;  /* 0x0000002839287220 */ /* 0x000fe20000400000 */
[----:B------:R-:W-:Y:S01]  /*9c80*/  FMUL R38, R12, 0.5 ;  /* 0x3f0000000c267820 */ /* 0x000fe20000400000 */
[----:B------:R-:W-:Y:S01]  /*9c90*/  FADD R59, R58, 1 ;  /* 0x3f8000003a3b7421 */ /* 0x000fe20000000000 */
[----:B------:R-:W-:Y:S01]  /*9ca0*/  FADD R57, R60, 1 ;  /* 0x3f8000003c397421 */ /* 0x000fe20000000000 */
[----:B------:R1:W-:Y:S01]  /*9cb0*/  STS.128 [R128+UR8], R136 ;  /* 0x0000008880007988 */ /* 0x0003e20008000c08 */
[----:B------:R-:W-:Y:S01]  /*9cc0*/  F2FP.BF16.F32.PACK_AB R141, R141, R40 ;  /* 0x000000288d8d723e */ /* 0x000fe200000010ff */
[----:B------:R-:W-:Y:S01]  /*9cd0*/  FMUL R38, R59, R38 ;  /* 0x000000263b267220 */ /* 0x000fe20000400000 */
[----:B------:R-:W-:Y:S01]  /*9ce0*/  FMUL R57, R57, R42 ;  /* 0x0000002a39397220 */ /* 0x000fe20000400000 */
[----:B------:R-:W-:Y:S01]  /*9cf0*/  FMUL R42, R19, 0.5 ;  /* 0x3f000000132a7820 */ /* 0x000fe20000400000 */
[----:B------:R-:W-:Y:S01]  /*9d00*/  FADD R59, R64, 1 ;  /* 0x3f800000403b7421 */ /* 0x000fe20000000000 */
[----:B------:R-:W-:Y:S02]  /*9d10*/  FMUL R40, R27, 0.5 ;  /* 0x3f0000001b287820 */ /* 0x000fe40000400000 */
[----:B------:R-:W-:Y:S01]  /*9d20*/  F2FP.BF16.F32.PACK_AB R142, R57, R38 ;  /* 0x00000026398e723e */ /* 0x000fe200000010ff */
[----:B------:R-:W-:Y:S01]  /*9d30*/  FMUL R59, R59, R42 ;  /* 0x0000002a3b3b7220 */ /* 0x000fe20000400000 */
[----:B--2---:R-:W-:Y:S01]  /*9d40*/  @P0 FADD R46, -R46, 1 ;  /* 0x3f8000002e2e0421 */ /* 0x004fe20000000100 */
[----:B------:R-:W-:Y:S01]  /*9d50*/  FMUL R38, R23, 0.5 ;  /* 0x3f00000017267820 */ /* 0x000fe20000400000 */
[----:B------:R-:W-:Y:S03]  /*9d60*/  FMUL R42, R24, 0.5 ;  /* 0x3f000000182a7820 */ /* 0x000fe60000400000 */
[----:B------:R-:W-:Y:S02]  /*9d70*/  @P0 LOP3.LUT R0, R46, 0x80000000, R37, 0xb8, !PT ;  /* 0x800000002e000812 */ /* 0x000fe400078eb825 */
[----:B------:R-:W-:Y:S04]  /*9d80*/  FSETP.GE.AND P0, PT, |R6|, 1.0029599666595458984, PT ;  /* 0x3f8060fe0600780b */ /* 0x000fe80003f06200 */
[----:B------:R-:W-:Y:S02]  /*9d90*/  FSEL R37, R63, 8.4834944573231041431e-05, P0 ;  /* 0x38b1e96a3f257808 */ /* 0x000fe40000000000 */
[----:B------:R-:W-:Y:S01]  /*9da0*/  FSEL R2, -R55, -0.00082130916416645050049, P0 ;  /* 0xba574d2037027808 */ /* 0x000fe20000000100 */
[----:B------:R-:W-:Y:S01]  /*9db0*/  FADD R55, R62, 1 ;  /* 0x3f8000003e377421 */ /* 0x000fe20000000000 */
[----:B------:R-:W-:Y:S02]  /*9dc0*/  FSEL R7, |R6|, R3, P0 ;  /* 0x0000000306077208 */ /* 0x000fe40000000200 */
[----:B------:R-:W-:Y:S01]  /*9dd0*/  FSEL R3, R45, 0.0052134888246655464172, P0 ;  /* 0x3baad5ea2d037808 */ /* 0x000fe20000000000 */
[----:B------:R-:W-:Y:S01]  /*9de0*/  FMUL R36, R55, R36 ;  /* 0x0000002437247220 */ /* 0x000fe20000400000 */
[----:B------:R-:W-:Y:S01]  /*9df0*/  FADD R45, R68, 1 ;  /* 0x3f800000442d7421 */ /* 0x000fe20000000000 */
[----:B------:R-:W-:Y:S01]  /*9e00*/  FFMA R2, R37, R7, R2 ;  /* 0x0000000725027223 */ /* 0x000fe20000000002 */
[----:B------:R-:W-:Y:S01]  /*9e10*/  FSEL R4, -R53, -0.026868773624300956726, P0 ;  /* 0xbcdc1be735047808 */ /* 0x000fe20000000100 */
[----:B------:R-:W-:Y:S01]  /*9e20*/  FMUL R37, R16, 0.5 ;  /* 0x3f00000010257820 */ /* 0x000fe20000400000 */
[----:B------:R-:W-:Y:S01]  /*9e30*/  F2FP.BF16.F32.PACK_AB R143, R59, R36 ;  /* 0x000000243b8f723e */ /* 0x000fe200000010ff */
[----:B------:R-:W-:Y:S01]  /*9e40*/  FMUL R44, R45, R44 ;  /* 0x0000002c2d2c7220 */ /* 0x000fe20000400000 */
[----:B------:R-:W-:Y:S01]  /*9e50*/  FMUL R36, R18, 0.5 ;  /* 0x3f00000012247820 */ /* 0x000fe20000400000 */
[----:B------:R-:W-:Y:S01]  /*9e60*/  FMUL R37, R66, R37 ;  /* 0x0000002542257220 */ /* 0x000fe20000400000 */
[----:B------:R-:W-:Y:S01]  /*9e70*/  FADD R45, R72, 1 ;  /* 0x3f800000482d7421 */ /* 0x000fe20000000000 */
[----:B------:R-:W-:Y:S01]  /*9e80*/  FADD R53, R90, 1 ;  /* 0x3f8000005a357421 */ /* 0x000fe20000000000 */
[----:B------:R-:W-:Y:S01]  /*9e90*/  FSEL R5, R47, 0.12837915122509002686, P0 ;  /* 0x3e0375d32f057808 */ /* 0x000fe20000000000 */
[----:B------:R-:W-:Y:S01]  /*9ea0*/  FADD R47, R74, 1 ;  /* 0x3f8000004a2f7421 */ /* 0x000fe20000000000 */
[----:B------:R-:W-:Y:S01]  /*9eb0*/  F2FP.BF16.F32.PACK_AB R44, R44, R37 ;  /* 0x000000252c2c723e */ /* 0x000fe200000010ff */
[----:B------:R-:W-:Y:S01]  /*9ec0*/  FMUL R45, R45, R38 ;  /* 0x000000262d2d7220 */ /* 0x000fe20000400000 */
[----:B------:R-:W-:Y:S01]  /*9ed0*/  FMUL R38, R20, 0.5 ;  /* 0x3f00000014267820 */ /* 0x000fe20000400000 */
[----:B------:R-:W-:Y:S01]  /*9ee0*/  FMUL R37, R22, 0.5 ;  /* 0x3f00000016257820 */ /* 0x000fe20000400000 */
[-C--:B------:R-:W-:Y:S01]  /*9ef0*/  FFMA R3, R2, R7.reuse, R3 ;  /* 0x0000000702037223 */ /* 0x080fe20000000003 */
[----:B------:R-:W-:Y:S01]  /*9f00*/  FSEL R2, R49, -0.37612664699554443359, P0 ;  /* 0xbec093ac31027808 */ /* 0x000fe20000000000 */
[----:B------:R-:W-:Y:S01]  /*9f10*/  FMUL R38, R47, R38 ;  /* 0x000000262f267220 */ /* 0x000fe20000400000 */
[----:B------:R-:W-:Y:S01]  /*9f20*/  FADD R47, R76, 1 ;  /* 0x3f8000004c2f7421 */ /* 0x000fe20000000000 */
[----:B------:R-:W-:Y:S01]  /*9f30*/  FFMA R4, R3, R7, R4 ;  /* 0x0000000703047223 */ /* 0x000fe20000000004 */
[----:B------:R-:W-:Y:S01]  /*9f40*/  FSEL R3, R51, 0.11284004896879196167, P0 ;  /* 0x3de718af33037808 */ /* 0x000fe20000000000 */
[----:B------:R-:W-:Y:S01]  /*9f50*/  FADD R51, R70, 1 ;  /* 0x3f80000046337421 */ /* 0x000fe20000000000 */
[----:B------:R-:W-:Y:S01]  /*9f60*/  FADD R49, R80, 1 ;  /* 0x3f80000050317421 */ /* 0x000fe20000000000 */
[----:B------:R-:W-:Y:S02]  /*9f70*/  FMUL R37, R78, R37 ;  /* 0x000000254e257220 */ /* 0x000fe40000400000 */
[-C--:B------:R-:W-:Y:S01]  /*9f80*/  FFMA R3, R4, R7.reuse, R3 ;  /* 0x0000000704037223 */ /* 0x080fe20000000003 */
[----:B------:R-:W-:Y:S01]  /*9f90*/  FMUL R36, R51, R36 ;  /* 0x0000002433247220 */ /* 0x000fe20000400000 */
[----:B------:R-:W-:Y:S01]  /*9fa0*/  FSEL R4, -R7, R6, P0 ;  /* 0x0000000607047208 */ /* 0x000fe20000000100 */
[----:B------:R-:W-:Y:S01]  /*9fb0*/  FMUL R40, R49, R40 ;  /* 0x0000002831287220 */ /* 0x000fe20000400000 */
[-C--:B------:R-:W-:Y:S01]  /*9fc0*/  FFMA R2, R3, R7.reuse, R2 ;  /* 0x0000000703027223 */ /* 0x080fe20000000002 */
[----:B------:R-:W-:Y:S01]  /*9fd0*/  FADD R49, R82, 1 ;  /* 0x3f80000052317421 */ /* 0x000fe20000000000 */
[----:B------:R-:W-:Y:S01]  /*9fe0*/  F2FP.BF16.F32.PACK_AB R45, R45, R36 ;  /* 0x000000242d2d723e */ /* 0x000fe200000010ff */
[----:B------:R-:W-:Y:S01]  /*9ff0*/  FMUL R36, R21, 0.5 ;  /* 0x3f00000015247820 */ /* 0x000fe20000400000 */
[----:B------:R-:W-:Y:S01]  /*a000*/  FFMA R5, R2, R7, R5 ;  /* 0x0000000702057223 */ /* 0x000fe20000000005 */
[----:B------:R-:W-:Y:S01]  /*a010*/  FMUL R42, R49, R42 ;  /* 0x0000002a312a7220 */ /* 0x000fe20000400000 */
[----:B------:R-:W-:Y:S01]  /*a020*/  FADD R49, R88, 1 ;  /* 0x3f80000058317421 */ /* 0x000fe20000000000 */
[----:B------:R-:W-:Y:S01]  /*a030*/  FMUL R47, R47, R36 ;  /* 0x000000242f2f7220 */ /* 0x000fe20000400000 */
[----:B------:R-:W-:Y:S01]  /*a040*/  FFMA R4, R5, R4, R4 ;  /* 0x0000000405047223 */ /* 0x000fe20000000004 */
[----:B------:R-:W-:Y:S03]  /*a050*/  FADD R51, R84, 1 ;  /* 0x3f80000054337421 */ /* 0x000fe60000000000 */
[----:B------:R-:W2:Y:S01]  /*a060*/  @P0 MUFU.EX2 R36, R4 ;  /* 0x0000000400240308 */ /* 0x000ea20000000800 */
[----:B------:R-:W-:Y:S01]  /*a070*/  F2FP.BF16.F32.PACK_AB R46, R47, R38 ;  /* 0x000000262f2e723e */ /* 0x000fe200000010ff */
[----:B------:R-:W-:Y:S01]  /*a080*/  FMUL R38, R31, 0.5 ;  /* 0x3f0000001f267820 */ /* 0x000fe20000400000 */
[----:B------:R-:W-:Y:S01]  /*a090*/  F2FP.BF16.F32.PACK_AB R47, R40, R37 ;  /* 0x00000025282f723e */ /* 0x000fe200000010ff */
[----:B------:R-:W-:Y:S01]  /*a0a0*/  FMUL R37, R26, 0.5 ;  /* 0x3f0000001a257820 */ /* 0x000fe20000400000 */
[----:B------:R-:W-:Y:S01]  /*a0b0*/  FMUL R51, R51, R48 ;  /* 0x0000003033337220 */ /* 0x000fe20000400000 */
[----:B------:R-:W-:Y:S01]  /*a0c0*/  FMUL R38, R49, R38 ;  /* 0x0000002631267220 */ /* 0x000fe20000400000 */
[----:B------:R-:W-:Y:S01]  /*a0d0*/  FADD R49, R92, 1 ;  /* 0x3f8000005c317421 */ /* 0x000fe20000000000 */
[----:B------:R-:W-:Y:S01]  /*a0e0*/  FMUL R37, R86, R37 ;  /* 0x0000002556257220 */ /* 0x000fe20000400000 */
[----:B------:R-:W-:Y:S01]  /*a0f0*/  FMUL R40, R28, 0.5 ;  /* 0x3f0000001c287820 */ /* 0x000fe20000400000 */
[----:B------:R-:W-:Y:S01]  /*a100*/  F2FP.BF16.F32.PACK_AB R48, R51, R42 ;  /* 0x0000002a3330723e */ /* 0x000fe200000010ff */
[----:B------:R-:W-:Y:S01]  /*a110*/  FMUL R42, R30, 0.5 ;  /* 0x3f0000001e2a7820 */ /* 0x000fe20000400000 */
[----:B------:R-:W-:Y:S01]  /*a120*/  FADD R51, R0, 1 ;  /* 0x3f80000000337421 */ /* 0x000fe20000000000 */
[----:B------:R-:W-:Y:S03]  /*a130*/  FMUL R40, R53, R40 ;  /* 0x0000002835287220 */ /* 0x000fe60000400000 */
[----:B------:R-:W-:Y:S01]  /*a140*/  FMUL R51, R51, R42 ;  /* 0x0000002a33337220 */ /* 0x000fe20000400000 */
[----:B--2---:R-:W-:Y:S01]  /*a150*/  @P0 FADD R55, -R36, 1 ;  /* 0x3f80000024370421 */ /* 0x004fe20000000100 */
[----:B------:R-:W-:Y:S04]  /*a160*/  FMUL R36, R29, 0.5 ;  /* 0x3f0000001d247820 */ /* 0x000fe80000400000 */
[----:B------:R-:W-:Y:S01]  /*a170*/  @P0 LOP3.LUT R4, R55, 0x80000000, R6, 0xb8, !PT ;  /* 0x8000000037040812 */ /* 0x000fe200078eb806 */
[----:B------:R-:W-:Y:S01]  /*a180*/  FMUL R55, R49, R36 ;  /* 0x0000002431377220 */ /* 0x000fe20000400000 */
[----:B------:R-:W-:Y:S02]  /*a190*/  IADD3 R36, PT, PT, R128, UR8, RZ ;  /* 0x0000000880247c10 */ /* 0x000fe4000fffe0ff */
[----:B------:R-:W-:Y:S01]  /*a1a0*/  F2FP.BF16.F32.PACK_AB R49, R38, R37 ;  /* 0x000000252631723e */ /* 0x000fe200000010ff */
[----:B------:R-:W-:Y:S02]  /*a1b0*/  FADD R53, R4, 1 ;  /* 0x3f80000004357421 */ /* 0x000fe40000000000 */
[--C-:B------:R-:W-:Y:S02]  /*a1c0*/  IMAD R38, R123, -0x10, R36.reuse ;  /* 0xfffffff07b267824 */ /* 0x100fe400078e0224 */
[----:B------:R-:W-:Y:S02]  /*a1d0*/  IMAD R36, R121, -0x10, R36 ;  /* 0xfffffff079247824 */ /* 0x000fe400078e0224 */
[----:B------:R-:W-:Y:S01]  /*a1e0*/  FMUL R42, R53, R50 ;  /* 0x00000032352a7220 */ /* 0x000fe20000400000 */
[----:B------:R-:W-:Y:S01]  /*a1f0*/  F2FP.BF16.F32.PACK_AB R50, R55, R40 ;  /* 0x000000283732723e */ /* 0x000fe200000010ff */
[----:B------:R1:W-:Y:S01]  /*a200*/  STS.128 [R38+0x10], R140 ;  /* 0x0000108c26007388 */ /* 0x0003e20000000c00 */
[----:B------:R-:W-:Y:S02]  /*a210*/  LEA R37, R103, R38, 0x4 ;  /* 0x0000002667257211 */ /* 0x000fe400078e20ff */
[----:B------:R-:W-:Y:S02]  /*a220*/  F2FP.BF16.F32.PACK_AB R51, R42, R51 ;  /* 0x000000332a33723e */ /* 0x000fe400000010ff */
[----:B------:R-:W-:Y:S03]  /*a230*/  @P6 IADD3 R40, PT, PT, R41, 0x1, RZ ;  /* 0x0000000129286810 */ /* 0x000fe60007ffe0ff */
[----:B------:R1:W-:Y:S01]  /*a240*/  STS.128 [R36+0x20], R44 ;  /* 0x0000202c24007388 */ /* 0x0003e20000000c00 */
[C---:B------:R-:W-:Y:S04]  /*a250*/  @P6 ISETP.NE.AND P0, PT, R40.reuse, 0x4, PT ;  /* 0x000000042800680c */ /* 0x040fe80003f05270 */
[----:B------:R-:W-:Y:S02]  /*a260*/  @P6 SEL R41, R40, RZ, P0 ;  /* 0x000000ff28296207 */ /* 0x000fe40000000000 */
[----:B------:R-:W-:Y:S01]  /*a270*/  @P6 SEL R40, RZ, 0x1, P0 ;  /* 0x00000001ff286807 */ /* 0x000fe20000000000 */
[----:B------:R1:W-:Y:S03]  /*a280*/  STS.128 [R37+0x10], R48 ;  /* 0x0000103025007388 */ /* 0x0003e60000000c00 */
[----:B------:R-:W-:Y:S01]  /*a290*/  @P6 LOP3.LUT R101, R101, R40, RZ, 0x3c, !PT ;  /* 0x0000002865656212 */ /* 0x000fe200078e3cff */
[----:B------:R-:W-:Y:S01]  /*a2a0*/  @!PT LDS RZ, [RZ] ;  /* 0x00000000fffff984 */ /* 0x000fe20000000800 */
[----:B------:R-:W-:Y:S01]  /*a2b0*/  @!PT LDS RZ, [RZ] ;  /* 0x00000000fffff984 */ /* 0x000fe20000000800 */
[----:B------:R-:W-:Y:S01]  /*a2c0*/  @!PT LDS RZ, [RZ] ;  /* 0x00000000fffff984 */ /* 0x000fe20000000800 */
[----:B------:R-:W-:Y:S01]  /*a2d0*/  @!PT LDS RZ, [RZ] ;  /* 0x00000000fffff984 */ /* 0x000fe20000000800 */
[----:B------:R2:W-:Y:S06]  /*a2e0*/  MEMBAR.ALL.CTA ;  /* 0x0000000000007992 */ /* 0x0005ec0000008000 */
[----:B--2---:R-:W2:Y:S02]  /*a2f0*/  FENCE.VIEW.ASYNC.S ;  /* 0x00000000000073c6 */ /* 0x004ea40000000000 */
[----:B--2---:R-:W-:Y:S06]  /*a300*/  BAR.SYNC.DEFER_BLOCKING 0x1, 0x80 ;  /* 0x0042000000007b1d */ /* 0x004fec0000010000 */
[----:B------:R-:W-:Y:S05]  /*a310*/  @P2 BRA `(.L_x_125) ;  /* 0x00000000003c2947 */ /* 0x000fea0003800000 */
[----:B------:R-:W-:Y:S01]  /*a320*/  UIADD3 UR10, UP0, UPT, UR44, 0x680, URZ ;  /* 0x000006802c0a7890 */ /* 0x000fe2000ff1e0ff */
[----:B------:R-:W-:Y:S01]  /*a330*/  R2UR UR4, R122 ;  /* 0x000000007a0472ca */ /* 0x000fe200000e0000 */
[----:B------:R-:W-:Y:S01]  /*a340*/  IMAD.IADD R96, R79, 0x1, R96 ;  /* 0x000000014f607824 */ /* 0x000fe200078e0260 */
[----:B------:R-:W-:Y:S01]  /*a350*/  R2UR UR6, R77 ;  /* 0x000000004d0672ca */ /* 0x000fe200000e0000 */
[----:B------:R-:W-:Y:S01]  /*a360*/  UIADD3.X UR11, UPT, UPT, URZ, UR45, URZ, UP0, !UPT ;  /* 0x0000002dff0b7290 */ /* 0x000fe200087fe4ff */
[----:B------:R-:W-:Y:S09]  /*a370*/  PLOP3.LUT P0, PT, PT, PT, PT, 0x80, 0x8 ;  /* 0x000000000008781c */ /* 0x000ff20003f0f070 */
[----:B------:R-:W-:Y:S11]  /*a380*/  UIADD3 UR4, UPT, UPT, UR4, 0x200, UR8 ;  /* 0x0000020004047890 */ /* 0x000ff6000fffe008 */
[----:B------:R-:W-:Y:S01]  /*a390*/  @!UPT UIADD3 URZ, UPT, UPT, URZ, URZ, URZ ;  /* 0x000000fffffff290 */ /* 0x000fe2000fffe0ff */
.L_x_126:
[----:B------:R-:W-:Y:S02]  /*a3a0*/  PLOP3.LUT P1, PT, P1, P0, PT, 0xf2, 0x2f ;  /* 0x00000000002f781c */ /* 0x000fe40000f21e72 */
[----:B------:R-:W-:Y:S01]  /*a3b0*/  @P0 R2UR P1, UR5, R96 ;  /* 0x00000000600502ca */ /* 0x000fe20000020000 */
[----:B------:R-:W-:Y:S07]  /*a3c0*/  UMOV UR7, UR36 ;  /* 0x0000002400077c82 */ /* 0x000fee0008000000 */
[----:B------:R-:W-:Y:S05]  /*a3d0*/  @P0 PLOP3.LUT P0, PT, P1, PT, PT, 0x80, 0x8 ;  /* 0x000000000008081c */ /* 0x000fea0000f0f070 */
[----:B------:R2:W-:Y:S08]  /*a3e0*/  UTMASTG.3D [UR4], [UR10] ;  /* 0x000000040a0073b5 */ /* 0x0005f00008010000 */
[----:B--2---:R-:W-:Y:S05]  /*a3f0*/  @P0 BRA.U.ANY `(.L_x_126) ;  /* 0xfffffffd00e80947 */ /* 0x004fea000393ffff */
[----:B------:R0:W-:Y:S02]  /*a400*/  UTMACMDFLUSH ;  /* 0x00000000000079b7 */ /* 0x0001e40000000000 */
.L_x_125:
[----:B------:R-:W-:Y:S05]  /*a410*/  BSYNC.RECONVERGENT B0 ;  /* 0x0000000000007941 */ /* 0x000fea0003800200 */
.L_x_124:
[----:B------:R-:W-:Y:S01]  /*a420*/  UIADD3 UR40, UPT, UPT, UR40, 0x1, URZ ;  /* 0x0000000128287890 */ /* 0x000fe2000fffe0ff */
[----:B------:R-:W-:Y:S03]  /*a430*/  BSSY.RECONVERGENT B0, `(.L_x_127) ;  /* 0x0000007000007945 */ /* 0x000fe60003800200 */
[----:B------:R-:W-:Y:S04]  /*a440*/  UISETP.NE.AND UP0, UPT, UR40, 0x3, UPT ;  /* 0x000000032800788c */ /* 0x000fe8000bf05270 */
[----:B------:R-:W-:Y:S02]  /*a450*/  USEL UR4, URZ, 0x1, UP0 ;  /* 0x00000001ff047887 */ /* 0x000fe40008000000 */
[----:B------:R-:W-:Y:S02]  /*a460*/  USEL UR40, UR40, URZ, UP0 ;  /* 0x000000ff28287287 */ /* 0x000fe40008000000 */
[----:B------:R-:W-:Y:S01]  /*a470*/  ULOP3.LUT UR41, UR41, UR4, URZ, 0x3c, !UPT ;  /* 0x0000000429297292 */ /* 0x000fe2000f8e3cff */
[----:B------:R-:W-:Y:S11]  /*a480*/  @P2 BRA `(.L_x_128) ;  /* 0x0000000000042947 */ /* 0x000ff60003800000 */
[----:B------:R-:W-:Y:S04]  /*a490*/  DEPBAR.LE SB0, 0x1 ;  /* 0x000080400000791a */ /* 0x000fe80000000000 */
.L_x_128:
[----:B------:R-:W-:Y:S05]  /*a4a0*/  BSYNC.RECONVERGENT B0 ;  /* 0x0000000000007941 */ /* 0x000fea0003800200 */
.L_x_127:
[----:B------:R-:W-:Y:S01]  /*a4b0*/  BAR.SYNC.DEFER_BLOCKING 0x1, 0x80 ;  /* 0x0042000000007b1d */ /* 0x000fe20000010000 */
[----:B------:R-:W-:Y:S01]  /*a4c0*/  ISETP.NE.AND P3, PT, R134, RZ, PT ;  /* 0x000000ff8600720c */ /* 0x000fe20003f65270 */
[----:B------:R-:W-:Y:S05]  /*a4d0*/  VIADD R87, R87, 0x1 ;  /* 0x0000000157577836 */ /* 0x000fea0000000000 */
[----:B------:R-:W-:Y:S01]  /*a4e0*/  ISETP.GE.U32.AND P0, PT, R87, 0x2, PT ;  /* 0x000000025700780c */ /* 0x000fe20003f06070 */
[----:B------:R-:W-:Y:S11]  /*a4f0*/  BSSY.RECONVERGENT B0, `(.L_x_129) ;  /* 0x000000a000007945 */ /* 0x000ff60003800200 */
[----:B------:R-:W-:Y:S01]  /*a500*/  @!UPT UIADD3 URZ, UPT, UPT, URZ, URZ, URZ ;  /* 0x000000fffffff290 */ /* 0x000fe2000fffe0ff */
[----:B------:R-:W-:Y:S05]  /*a510*/  @!P0 BRA `(.L_x_130) ;  /* 0x00000000001c8947 */ /* 0x000fea0003800000 */
[C---:B------:R-:W-:Y:S02]  /*a520*/  @!P3 IMAD R0, R97.reuse, 0x8, R122 ;  /* 0x000000086100b824 */ /* 0x040fe400078e027a */
[----:B------:R-:W-:Y:S02]  /*a530*/  VIADD R97, R97, 0x1 ;  /* 0x0000000161617836 */ /* 0x000fe40000000000 */
[----:B------:R-:W-:Y:S03]  /*a540*/  @!P3 VIADD R0, R0, 0xb8 ;  /* 0x000000b80000b836 */ /* 0x000fe60000000000 */
[----:B------:R-:W-:Y:S02]  /*a550*/  ISETP.NE.AND P0, PT, R97, 0x3, PT ;  /* 0x000000036100780c */ /* 0x000fe40003f05270 */
[----:B------:R-:W-:Y:S02]  /*a560*/  @!P3 PRMT R0, R73, 0x654, R0 ;  /* 0x000006544900b816 */ /* 0x000fe40000000000 */
[----:B------:R-:W-:Y:S02]  /*a570*/  SEL R97, R97, RZ, P0 ;  /* 0x000000ff61617207 */ /* 0x000fe40000000000 */
[----:B------:R2:W-:Y:S07]  /*a580*/  @!P3 SYNCS.ARRIVE.TRANS64.RED.A1T0 RZ, [R0+URZ], RZ ;  /* 0x000000ff00ffb9a7 */ /* 0x0005ee00081004ff */
.L_x_130:
[----:B------:R-:W-:Y:S05]  /*a590*/  BSYNC.RECONVERGENT B0 ;  /* 0x0000000000007941 */ /* 0x000fea0003800200 */
.L_x_129:
[----:B------:R-:W-:Y:S01]  /*a5a0*/  ISETP.NE.AND P0, PT, R132, RZ, PT ;  /* 0x000000ff8400720c */ /* 0x000fe20003f05270 */
[----:B------:R-:W-:Y:S01]  /*a5b0*/  IMAD.MOV.U32 R96, RZ, RZ, 0x20 ;  /* 0x00000020ff607424 */ /* 0x000fe200078e00ff */
[----:B------:R-:W-:Y:S02]  /*a5c0*/  ISETP.NE.AND P2, PT, R131, RZ, PT ;  /* 0x000000ff8300720c */ /* 0x000fe40003f45270 */
[----:B------:R-:W-:Y:S02]  /*a5d0*/  PLOP3.LUT P1, PT, P3, P0, PT, 0xf8, 0x8f ;  /* 0x00000000008f781c */ /* 0x000fe40001f21f70 */
[----:B------:R-:W-:Y:S11]  /*a5e0*/  SEL R89, R89, 0x1, P3 ;  /* 0x0000000159597807 */ /* 0x000ff60001800000 */
[----:B------:R-:W3:Y:S01]  /*a5f0*/  @!P1 S2R R73, SR_CgaCtaId ;  /* 0x0000000000499919 */ /* 0x000ee20000008800 */
[----:B------:R-:W-:Y:S02]  /*a600*/  @!P1 MOV R2, 0x400 ;  /* 0x0000040000029802 */ /* 0x000fe40000000f00 */
[----:B--2---:R-:W-:Y:S02]  /*a610*/  @!P1 SHF.L.U32 R0, R91, 0x1f, RZ ;  /* 0x0000001f5b009819 */ /* 0x004fe400000006ff */
[----:B---3--:R-:W-:Y:S05]  /*a620*/  @!P1 LEA R122, R73, R2, 0x18 ;  /* 0x00000002497a9211 */ /* 0x008fea00078ec0ff */
[----:B------:R-:W-:Y:S04]  /*a630*/  @!P1 IMAD R3, R85, 0x8, R122 ;  /* 0x0000000855039824 */ /* 0x000fe800078e027a */
[----:B------:R-:W2:Y:S02]  /*a640*/  @!P1 SYNCS.PHASECHK.TRANS64.TRYWAIT P0, [R3+URZ+0xa0], R0 ;  /* 0x0000a000030095a7 */ /* 0x000ea400080011ff */
[----:B--2---:R-:W-:Y:S02]  /*a650*/  @!P1 SEL R89, RZ, 0x1, !P0 ;  /* 0x00000001ff599807 */ /* 0x004fe40004000000 */
[----:B------:R-:W-:Y:S02]  /*a660*/  PLOP3.LUT P1, PT, PT, PT, PT, 0x80, 0x8 ;  /* 0x000000000008781c */ /* 0x000fe40003f2f070 */
[----:B------:R-:W-:Y:S02]  /*a670*/  PLOP3.LUT P0, PT, PT, PT, PT, 0x8, 0x80 ;  /* 0x000000000080781c */ /* 0x000fe40003f0e170 */
[----:B------:R-:W-:Y:S01]  /*a680*/  P2R R132, PR, RZ, 0x2 ;  /* 0x00000002ff847803 */ /* 0x000fe20000000000 */
[----:B------:R-:W-:Y:S10]  /*a690*/  @P2 BRA `(.L_x_131) ;  /* 0xffffffbc00342947 */ /* 0x000ff4000383ffff */
[----:B------:R-:W-:Y:S01]  /*a6a0*/  ISETP.NE.AND P2, PT, R130, RZ, PT ;  /* 0x000000ff8200720c */ /* 0x000fe20003f45270 */
[----:B------:R-:W-:Y:S01]  /*a6b0*/  UIADD3 UR37, UPT, UPT, UR37, 0x2, URZ ;  /* 0x0000000225257890 */ /* 0x000fe2000fffe0ff */
[----:B------:R-:W-:Y:S01]  /*a6c0*/  ISETP.NE.AND P0, PT, R81, 0x2, PT ;  /* 0x000000025100780c */ /* 0x000fe20003f05270 */
[----:B------:R-:W-:Y:S02]  /*a6d0*/  IMAD.IADD R18, R126, 0x1, R67 ;  /* 0x000000017e127824 */ /* 0x000fe400078e0243 */
[----:B------:R-:W-:Y:S01]  /*a6e0*/  IMAD.IADD R19, R93, 0x1, R120 ;  /* 0x000000015d137824 */ /* 0x000fe200078e0278 */
[----:B------:R-:W-:Y:S02]  /*a6f0*/  SEL R0, RZ, 0x1, P0 ;  /* 0x00000001ff007807 */ /* 0x000fe40000000000 */
[----:B------:R-:W-:Y:S02]  /*a700*/  SEL R81, R81, RZ, P0 ;  /* 0x000000ff51517207 */ /* 0x000fe40000000000 */
[----:B------:R-:W-:-:S03]  /*a710*/  LOP3.LUT R99, R99, R0, RZ, 0x3c, !PT ;  /* 0x0000000063637212 */ /* 0x000fc600078e3cff */
[----:B------:R-:W-:Y:S01]  /*a720*/  @P2 R2UR UR36, R95 ;  /* 0x000000005f2422ca */ /* 0x000fe200000e0000 */
[----:B------:R-:W-:-:S14]  /*a730*/  @P2 BRA `(.L_x_132) ;  /* 0xffffffac00ac2947 */ /* 0x000fdc000383ffff */
[----:B------:R-:W-:-:S09]  /*a740*/  UISETP.NE.AND UP0, UPT, UR43, URZ, UPT ;  /* 0x000000ff2b00728c */ /* 0x000fd2000bf05270 */
[----:B------:R-:W-:Y:S05]  /*a750*/  BRA.U !UP0, `(.L_x_133) ;  /* 0x0000000108487547 */ /* 0x000fea000b800000 */
[----:B------:R-:W2:Y:S02]  /*a760*/  LDCU.64 UR4, c[0x0][0x890] ;  /* 0x00011200ff0477ac */ /* 0x000ea40008000a00 */
[----:B--2---:R-:W-:-:S04]  /*a770*/  UISETP.NE.U32.AND UP0, UPT, UR4, URZ, UPT ;  /* 0x000000ff0400728c */ /* 0x004fc8000bf05070 */
[----:B------:R-:W-:-:S09]  /*a780*/  UISETP.NE.AND.EX UP0, UPT, UR5, URZ, UPT, UP0 ;  /* 0x000000ff0500728c */ /* 0x000fd2000bf05300 */
[----:B------:R-:W-:Y:S05]  /*a790*/  BRA.U UP0, `(.L_x_134) ;  /* 0x00000001000c7547 */ /* 0x000fea000b800000 */
[----:B------:R-:W-:-:S13]  /*a7a0*/  FSETP.NEU.AND P0, PT, R61, RZ, PT ;  /* 0x000000ff3d00720b */ /* 0x000fda0003f0d000 */
[----:B------:R-:W-:Y:S05]  /*a7b0*/  @!P0 EXIT ;  /* 0x000000000000894d */ /* 0x000fea0003800000 */
[----:B------:R-:W-:Y:S05]  /*a7c0*/  BRA `(.L_x_133) ;  /* 0x00000000002c7947 */ /* 0x000fea0003800000 */
.L_x_134:
[----:B------:R-:W-:Y:S01]  /*a7d0*/  ISETP.NE.AND P0, PT, R75, RZ, PT ;  /* 0x000000ff4b00720c */ /* 0x000fe20003f05270 */
[----:B------:R-:W-:-:S12]  /*a7e0*/  BSSY.RECONVERGENT B0, `(.L_x_133) ;  /* 0x0000009000007945 */ /* 0x000fd80003800200 */
[----:B------:R-:W-:Y:S05]  /*a7f0*/  @P0 BRA `(.L_x_135) ;  /* 0x0000000000140947 */ /* 0x000fea0003800000 */
[----:B------:R-:W2:Y:S02]  /*a800*/  LDCU.64 UR4, c[0x0][0x888] ;  /* 0x00011100ff0477ac */ /* 0x000ea40008000a00 */
[----:B--2---:R-:W-:-:S04]  /*a810*/  ISETP.NE.U32.AND P0, PT, RZ, UR4, PT ;  /* 0x00000004ff007c0c */ /* 0x004fc8000bf05070 */
[----:B------:R-:W-:-:S13]  /*a820*/  ISETP.NE.AND.EX P0, PT, RZ, UR5, PT, P0 ;  /* 0x00000005ff007c0c */ /* 0x000fda000bf05300 */
[----:B------:R-:W-:Y:S05]  /*a830*/  @!P0 EXIT ;  /* 0x000000000000894d */ /* 0x000fea0003800000 */
[----:B------:R-:W-:Y:S05]  /*a840*/  BRA `(.L_x_136) ;  /* 0x0000000000087947 */ /* 0x000fea0003800000 */
.L_x_135:
[----:B------:R-:W-:-:S13]  /*a850*/  FSETP.NEU.AND P0, PT, R61, RZ, PT ;  /* 0x000000ff3d00720b */ /* 0x000fda0003f0d000 */
[----:B------:R-:W-:Y:S05]  /*a860*/  @!P0 EXIT ;  /* 0x000000000000894d */ /* 0x000fea0003800000 */
.L_x_136:
[----:B------:R-:W-:Y:S05]  /*a870*/  BSYNC.RECONVERGENT B0 ;  /* 0x0000000000007941 */ /* 0x000fea0003800200 */
.L_x_133:
[----:B------:R-:W-:Y:S01]  /*a880*/  IMAD R0, R97, 0x8, R122 ;  /* 0x0000000861007824 */ /* 0x000fe200078e027a */
[----:B------:R-:W-:-:S04]  /*a890*/  DEPBAR.LE SB0, 0x0 ;  /* 0x000080000000791a */ /* 0x000fc80000000000 */
[----:B------:R-:W-:-:S04]  /*a8a0*/  IADD3 R0, PT, PT, R0, 0xb8, RZ ;  /* 0x000000b800007810 */ /* 0x000fc80007ffe0ff */
[----:B------:R-:W-:-:S04]  /*a8b0*/  PRMT R0, R73, 0x654, R0 ;  /* 0x0000065449007816 */ /* 0x000fc80000000000 */
[----:B------:R-:W-:Y:S01]  /*a8c0*/  SYNCS.ARRIVE.TRANS64.RED.A1T0 RZ, [R0+URZ], RZ ;  /* 0x000000ff00ff79a7 */ /* 0x000fe200081004ff */
[----:B------:R-:W-:Y:S05]  /*a8d0*/  EXIT ;  /* 0x000000000000794d */ /* 0x000fea0003800000 */
.L_x_25:
[----:B--2---:R2:W4:Y:S02]  /*a8e0*/  SYNCS.PHASECHK.TRANS64.TRYWAIT P0, [R3+URZ+0x150], R2 ;  /* 0x00015002030075a7 */ /* 0x00452400080011ff */
[----:B----4-:R-:W-:Y:S05]  /*a8f0*/  @!P0 NANOSLEEP.SYNCS 0x989680 ;  /* 0x009896800000895d */ /* 0x010fea0003900000 */
[----:B------:R-:W4:Y:S02]  /*a900*/  @!P0 SYNCS.PHASECHK.TRANS64 P0, [R3+URZ+0x150], R2 ;  /* 0x00015002030085a7 */ /* 0x000f2400080010ff */
[----:B----4-:R-:W-:Y:S05]  /*a910*/  @!P0 BRA `(.L_x_25) ;  /* 0xfffffffc00f08947 */ /* 0x010fea000383ffff */
[----:B------:R-:W-:Y:S05]  /*a920*/  BRA `(.L_x_137) ;  /* 0xffffff6c00d87947 */ /* 0x000fea000383ffff */
.L_x_28:
[----:B-1----:R-:W-:-:S07]  /*a930*/  MOV R2, UR33 ;  /* 0x0000002100027c02 */ /* 0x002fce0008000f00 */
.L_x_138:
[----:B-1----:R1:W2:Y:S02]  /*a940*/  SYNCS.PHASECHK.TRANS64.TRYWAIT P0, [R2+URZ+0x50], R5 ;  /* 0x00005005020075a7 */ /* 0x0022a400080011ff */
[----:B--2---:R-:W-:Y:S05]  /*a950*/  @!P0 NANOSLEEP.SYNCS 0x989680 ;  /* 0x009896800000895d */ /* 0x004fea0003900000 */
[----:B------:R-:W2:Y:S02]  /*a960*/  @!P0 SYNCS.PHASECHK.TRANS64 P0, [R2+URZ+0x50], R5 ;  /* 0x00005005020085a7 */ /* 0x000ea400080010ff */
[----:B--2---:R-:W-:Y:S05]  /*a970*/  @!P0 BRA `(.L_x_138) ;  /* 0xfffffffc00f08947 */ /* 0x004fea000383ffff */
[----:B------:R-:W-:Y:S05]  /*a980*/  BRA `(.L_x_27) ;  /* 0xffffff7000407947 */ /* 0x000fea000383ffff */
.L_x_35:
[----:B-1----:R-:W-:-:S07]  /*a990*/  MOV R2, UR17 ;  /* 0x0000001100027c02 */ /* 0x002fce0008000f00 */
.L_x_139:
[----:B-1----:R1:W2:Y:S02]  /*a9a0*/  SYNCS.PHASECHK.TRANS64.TRYWAIT P0, [R2+URZ+0x50], R5 ;  /* 0x00005005020075a7 */ /* 0x0022a400080011ff */
[----:B--2---:R-:W-:Y:S05]  /*a9b0*/  @!P0 NANOSLEEP.SYNCS 0x989680 ;  /* 0x009896800000895d */ /* 0x004fea0003900000 */
[----:B------:R-:W2:Y:S02]  /*a9c0*/  @!P0 SYNCS.PHASECHK.TRANS64 P0, [R2+URZ+0x50], R5 ;  /* 0x00005005020085a7 */ /* 0x000ea400080010ff */
[----:B--2---:R-:W-:Y:S05]  /*a9d0*/  @!P0 BRA `(.L_x_139) ;  /* 0xfffffffc00f08947 */ /* 0x004fea000383ffff */
[----:B------:R-:W-:Y:S05]  /*a9e0*/  BRA `(.L_x_34) ;  /* 0xffffff7400007947 */ /* 0x000fea000383ffff */
.L_x_40:
[----:B-1----:R1:W2:Y:S02]  /*a9f0*/  SYNCS.PHASECHK.TRANS64.TRYWAIT P0, [R2+URZ+0xe0], R3 ;  /* 0x0000e003020075a7 */ /* 0x0022a400080011ff */
[----:B--2---:R-:W-:Y:S05]  /*aa00*/  @!P0 NANOSLEEP.SYNCS 0x989680 ;  /* 0x009896800000895d */ /* 0x004fea0003900000 */
[----:B------:R-:W2:Y:S02]  /*aa10*/  @!P0 SYNCS.PHASECHK.TRANS64 P0, [R2+URZ+0xe0], R3 ;  /* 0x0000e003020085a7 */ /* 0x000ea400080010ff */
[----:B--2---:R-:W-:Y:S05]  /*aa20*/  @!P0 BRA `(.L_x_40) ;  /* 0xfffffffc00f08947 */ /* 0x004fea000383ffff */
[----:B------:R-:W-:Y:S05]  /*aa30*/  BRA `(.L_x_140) ;  /* 0xffffff7400a47947 */ /* 0x000fea000383ffff */
.L_x_44:
[----:B---3--:R-:W-:-:S07]  /*aa40*/  MOV R0, UR4 ;  /* 0x0000000400007c02 */ /* 0x008fce0008000f00 */
.L_x_141:
[----:B-1----:R1:W2:Y:S02]  /*aa50*/  SYNCS.PHASECHK.TRANS64.TRYWAIT P0, [R0+URZ], R3 ;  /* 0x00000003000075a7 */ /* 0x0022a400080011ff */
[----:B--2---:R-:W-:Y:S05]  /*aa60*/  @!P0 NANOSLEEP.SYNCS 0x989680 ;  /* 0x009896800000895d */ /* 0x004fea0003900000 */
[----:B------:R-:W2:Y:S02]  /*aa70*/  @!P0 SYNCS.PHASECHK.TRANS64 P0, [R0+URZ], R3 ;  /* 0x00000003000085a7 */ /* 0x000ea400080010ff */
[----:B--2---:R-:W-:Y:S05]  /*aa80*/  @!P0 BRA `(.L_x_141) ;  /* 0xfffffffc00f08947 */ /* 0x004fea000383ffff */
[----:B------:R-:W-:Y:S05]  /*aa90*/  BRA `(.L_x_142) ;  /* 0xffffff7c00147947 */ /* 0x000fea000383ffff */
.L_x_45:
[----:B---3--:R-:W-:-:S07]  /*aaa0*/  MOV R0, UR4 ;  /* 0x0000000400007c02 */ /* 0x008fce0008000f00 */
.L_x_143:
[----:B-1----:R1:W2:Y:S02]  /*aab0*/  SYNCS.PHASECHK.TRANS64.TRYWAIT P0, [R0+URZ], R3 ;  /* 0x00000003000075a7 */ /* 0x0022a400080011ff */
[----:B--2---:R-:W-:Y:S05]  /*aac0*/  @!P0 NANOSLEEP.SYNCS 0x989680 ;  /* 0x009896800000895d */ /* 0x004fea0003900000 */
[----:B------:R-:W2:Y:S02]  /*aad0*/  @!P0 SYNCS.PHASECHK.TRANS64 P0, [R0+URZ], R3 ;  /* 0x00000003000085a7 */ /* 0x000ea400080010ff */
[----:B--2---:R-:W-:Y:S05]  /*aae0*/  @!P0 BRA `(.L_x_143) ;  /* 0xfffffffc00f08947 */ /* 0x004fea000383ffff */
[----:B------:R-:W-:Y:S05]  /*aaf0*/  BRA `(.L_x_144) ;  /* 0xffffff7c00207947 */ /* 0x000fea000383ffff */
.L_x_46:
[----:B---3--:R-:W-:-:S07]  /*ab00*/  MOV R0, UR4 ;  /* 0x0000000400007c02 */ /* 0x008fce0008000f00 */
.L_x_145:
[----:B-1----:R1:W2:Y:S02]  /*ab10*/  SYNCS.PHASECHK.TRANS64.TRYWAIT P0, [R0+URZ], R3 ;  /* 0x00000003000075a7 */ /* 0x0022a400080011ff */
[----:B--2---:R-:W-:Y:S05]  /*ab20*/  @!P0 NANOSLEEP.SYNCS 0x989680 ;  /* 0x009896800000895d */ /* 0x004fea0003900000 */
[----:B------:R-:W2:Y:S02]  /*ab30*/  @!P0 SYNCS.PHASECHK.TRANS64 P0, [R0+URZ], R3 ;  /* 0x00000003000085a7 */ /* 0x000ea400080010ff */
[----:B--2---:R-:W-:Y:S05]  /*ab40*/  @!P0 BRA `(.L_x_145) ;  /* 0xfffffffc00f08947 */ /* 0x004fea000383ffff */
[----:B------:R-:W-:Y:S05]  /*ab50*/  BRA `(.L_x_146) ;  /* 0xffffff7c002c7947 */ /* 0x000fea000383ffff */
.L_x_47:
[----:B---3--:R-:W-:-:S07]  /*ab60*/  MOV R0, UR4 ;  /* 0x0000000400007c02 */ /* 0x008fce0008000f00 */
.L_x_147:
[----:B-1----:R1:W2:Y:S02]  /*ab70*/  SYNCS.PHASECHK.TRANS64.TRYWAIT P0, [R0+URZ], R3 ;  /* 0x00000003000075a7 */ /* 0x0022a400080011ff */
[----:B--2---:R-:W-:Y:S05]  /*ab80*/  @!P0 NANOSLEEP.SYNCS 0x989680 ;  /* 0x009896800000895d */ /* 0x004fea0003900000 */
[----:B------:R-:W2:Y:S02]  /*ab90*/  @!P0 SYNCS.PHASECHK.TRANS64 P0, [R0+URZ], R3 ;  /* 0x00000003000085a7 */ /* 0x000ea400080010ff */
[----:B--2---:R-:W-:Y:S05]  /*aba0*/  @!P0 BRA `(.L_x_147) ;  /* 0xfffffffc00f08947 */ /* 0x004fea000383ffff */
[----:B------:R-:W-:Y:S05]  /*abb0*/  BRA `(.L_x_148) ;  /* 0xffffff7c00387947 */ /* 0x000fea000383ffff */
.L_x_48:
[----:B---3--:R-:W-:-:S07]  /*abc0*/  MOV R0, UR4 ;  /* 0x0000000400007c02 */ /* 0x008fce0008000f00 */
.L_x_149:
[----:B-1----:R1:W2:Y:S02]  /*abd0*/  SYNCS.PHASECHK.TRANS64.TRYWAIT P0, [R0+URZ], R3 ;  /* 0x00000003000075a7 */ /* 0x0022a400080011ff */
[----:B--2---:R-:W-:Y:S05]  /*abe0*/  @!P0 NANOSLEEP.SYNCS 0x989680 ;  /* 0x009896800000895d */ /* 0x004fea0003900000 */
[----:B------:R-:W2:Y:S02]  /*abf0*/  @!P0 SYNCS.PHASECHK.TRANS64 P0, [R0+URZ], R3 ;  /* 0x00000003000085a7 */ /* 0x000ea400080010ff */
[----:B--2---:R-:W-:Y:S05]  /*ac00*/  @!P0 BRA `(.L_x_149) ;  /* 0xfffffffc00f08947 */ /* 0x004fea000383ffff */
[----:B------:R-:W-:Y:S05]  /*ac10*/  BRA `(.L_x_150) ;  /* 0xffffff7c00447947 */ /* 0x000fea000383ffff */
.L_x_49:
[----:B---3--:R-:W-:-:S07]  /*ac20*/  MOV R0, UR4 ;  /* 0x0000000400007c02 */ /* 0x008fce0008000f00 */
.L_x_151:
[----:B-1----:R1:W2:Y:S02]  /*ac30*/  SYNCS.PHASECHK.TRANS64.TRYWAIT P0, [R0+URZ], R3 ;  /* 0x00000003000075a7 */ /* 0x0022a400080011ff */
[----:B--2---:R-:W-:Y:S05]  /*ac40*/  @!P0 NANOSLEEP.SYNCS 0x989680 ;  /* 0x009896800000895d */ /* 0x004fea0003900000 */
[----:B------:R-:W2:Y:S02]  /*ac50*/  @!P0 SYNCS.PHASECHK.TRANS64 P0, [R0+URZ], R3 ;  /* 0x00000003000085a7 */ /* 0x000ea400080010ff */
[----:B--2---:R-:W-:Y:S05]  /*ac60*/  @!P0 BRA `(.L_x_151) ;  /* 0xfffffffc00f08947 */ /* 0x004fea000383ffff */
[----:B------:R-:W-:Y:S05]  /*ac70*/  BRA `(.L_x_152) ;  /* 0xffffff7c00507947 */ /* 0x000fea000383ffff */
.L_x_50:
[----:B---3--:R-:W-:-:S07]  /*ac80*/  MOV R0, UR4 ;  /* 0x0000000400007c02 */ /* 0x008fce0008000f00 */
.L_x_153:
[----:B-1----:R1:W2:Y:S02]  /*ac90*/  SYNCS.PHASECHK.TRANS64.TRYWAIT P0, [R0+URZ], R3 ;  /* 0x00000003000075a7 */ /* 0x0022a400080011ff */
[----:B--2---:R-:W-:Y:S05]  /*aca0*/  @!P0 NANOSLEEP.SYNCS 0x989680 ;  /* 0x009896800000895d */ /* 0x004fea0003900000 */
[----:B------:R-:W2:Y:S02]  /*acb0*/  @!P0 SYNCS.PHASECHK.TRANS64 P0, [R0+URZ], R3 ;  /* 0x00000003000085a7 */ /* 0x000ea400080010ff */
[----:B--2---:R-:W-:Y:S05]  /*acc0*/  @!P0 BRA `(.L_x_153) ;  /* 0xfffffffc00f08947 */ /* 0x004fea000383ffff */
[----:B------:R-:W-:Y:S05]  /*acd0*/  BRA `(.L_x_154) ;  /* 0xffffff7c005c7947 */ /* 0x000fea000383ffff */
.L_x_51:
[----:B---3--:R-:W-:-:S07]  /*ace0*/  MOV R0, UR4 ;  /* 0x0000000400007c02 */ /* 0x008fce0008000f00 */
.L_x_155:
[----:B-1----:R1:W2:Y:S02]  /*acf0*/  SYNCS.PHASECHK.TRANS64.TRYWAIT P0, [R0+URZ], R3 ;  /* 0x00000003000075a7 */ /* 0x0022a400080011ff */
[----:B--2---:R-:W-:Y:S05]  /*ad00*/  @!P0 NANOSLEEP.SYNCS 0x989680 ;  /* 0x009896800000895d */ /* 0x004fea0003900000 */
[----:B------:R-:W2:Y:S02]  /*ad10*/  @!P0 SYNCS.PHASECHK.TRANS64 P0, [R0+URZ], R3 ;  /* 0x00000003000085a7 */ /* 0x000ea400080010ff */
[----:B--2---:R-:W-:Y:S05]  /*ad20*/  @!P0 BRA `(.L_x_155) ;  /* 0xfffffffc00f08947 */ /* 0x004fea000383ffff */
[----:B------:R-:W-:Y:S05]  /*ad30*/  BRA `(.L_x_156) ;  /* 0xffffff7c00687947 */ /* 0x000fea000383ffff */
.L_x_52:
[----:B---3--:R-:W-:-:S07]  /*ad40*/  MOV R0, UR4 ;  /* 0x0000000400007c02 */ /* 0x008fce0008000f00 */
.L_x_157:
[----:B-1----:R1:W2:Y:S02]  /*ad50*/  SYNCS.PHASECHK.TRANS64.TRYWAIT P0, [R0+URZ], R3 ;  /* 0x00000003000075a7 */ /* 0x0022a400080011ff */
[----:B--2---:R-:W-:Y:S05]  /*ad60*/  @!P0 NANOSLEEP.SYNCS 0x989680 ;  /* 0x009896800000895d */ /* 0x004fea0003900000 */
[----:B------:R-:W2:Y:S02]  /*ad70*/  @!P0 SYNCS.PHASECHK.TRANS64 P0, [R0+URZ], R3 ;  /* 0x00000003000085a7 */ /* 0x000ea400080010ff */
[----:B--2---:R-:W-:Y:S05]  /*ad80*/  @!P0 BRA `(.L_x_157) ;  /* 0xfffffffc00f08947 */ /* 0x004fea000383ffff */
[----:B------:R-:W-:Y:S05]  /*ad90*/  BRA `(.L_x_158) ;  /* 0xffffff7c00747947 */ /* 0x000fea000383ffff */
.L_x_55:
[----:B-1----:R1:W2:Y:S02]  /*ada0*/  SYNCS.PHASECHK.TRANS64.TRYWAIT P0, [R0+URZ+0x140], R5 ;  /* 0x00014005000075a7 */ /* 0x0022a400080011ff */
[----:B--2---:R-:W-:Y:S05]  /*adb0*/  @!P0 NANOSLEEP.SYNCS 0x989680 ;  /* 0x009896800000895d */ /* 0x004fea0003900000 */
[----:B------:R-:W2:Y:S02]  /*adc0*/  @!P0 SYNCS.PHASECHK.TRANS64 P0, [R0+URZ+0x140], R5 ;  /* 0x00014005000085a7 */ /* 0x000ea400080010ff */
[----:B--2---:R-:W-:Y:S05]  /*add0*/  @!P0 BRA `(.L_x_55) ;  /* 0xfffffffc00f08947 */ /* 0x004fea000383ffff */
[----:B------:R-:W-:Y:S05]  /*ade0*/  BRA `(.L_x_159) ;  /* 0xffffff7c00d47947 */ /* 0x000fea000383ffff */
.L_x_56:
[----:B------:R-:W-:-:S07]  /*adf0*/  MOV R0, UR5 ;  /* 0x0000000500007c02 */ /* 0x000fce0008000f00 */
.L_x_160:
[----:B-1----:R1:W2:Y:S02]  /*ae00*/  SYNCS.PHASECHK.TRANS64.TRYWAIT P0, [R0+URZ+0xf0], R7 ;  /* 0x0000f007000075a7 */ /* 0x0022a400080011ff */
[----:B--2---:R-:W-:Y:S05]  /*ae10*/  @!P0 NANOSLEEP.SYNCS 0x989680 ;  /* 0x009896800000895d */ /* 0x004fea0003900000 */
[----:B------:R-:W2:Y:S02]  /*ae20*/  @!P0 SYNCS.PHASECHK.TRANS64 P0, [R0+URZ+0xf0], R7 ;  /* 0x0000f007000085a7 */ /* 0x000ea400080010ff */
[----:B--2---:R-:W-:Y:S05]  /*ae30*/  @!P0 BRA `(.L_x_160) ;  /* 0xfffffffc00f08947 */ /* 0x004fea000383ffff */
[----:B------:R-:W-:Y:S05]  /*ae40*/  BRA `(.L_x_161) ;  /* 0xffffff7c00e47947 */ /* 0x000fea000383ffff */
.L_x_57:
[----:B-1----:R1:W2:Y:S02]  /*ae50*/  SYNCS.PHASECHK.TRANS64.TRYWAIT P1, [R0+URZ+0xe0], R5 ;  /* 0x0000e005000075a7 */ /* 0x0022a400080211ff */
[----:B--2---:R-:W-:Y:S05]  /*ae60*/  @!P1 NANOSLEEP.SYNCS 0x989680 ;  /* 0x009896800000995d */ /* 0x004fea0003900000 */
[----:B------:R-:W2:Y:S02]  /*ae70*/  @!P1 SYNCS.PHASECHK.TRANS64 P1, [R0+URZ+0xe0], R5 ;  /* 0x0000e005000095a7 */ /* 0x000ea400080210ff */
[----:B--2---:R-:W-:Y:S05]  /*ae80*/  @!P1 BRA `(.L_x_57) ;  /* 0xfffffffc00f09947 */ /* 0x004fea000383ffff */
[----:B------:R-:W-:Y:S05]  /*ae90*/  BRA `(.L_x_162) ;  /* 0xffffff8000147947 */ /* 0x000fea000383ffff */
.L_x_60:
[----:B------:R-:W-:-:S07]  /*aea0*/  MOV R0, UR5 ;  /* 0x0000000500007c02 */ /* 0x000fce0008000f00 */
.L_x_163:
[----:B-1----:R1:W2:Y:S02]  /*aeb0*/  SYNCS.PHASECHK.TRANS64.TRYWAIT P0, [R0+URZ+0xf0], R3 ;  /* 0x0000f003000075a7 */ /* 0x0022a400080011ff */
[----:B--2---:R-:W-:Y:S05]  /*aec0*/  @!P0 NANOSLEEP.SYNCS 0x989680 ;  /* 0x009896800000895d */ /* 0x004fea0003900000 */
[----:B------:R-:W2:Y:S02]  /*aed0*/  @!P0 SYNCS.PHASECHK.TRANS64 P0, [R0+URZ+0xf0], R3 ;  /* 0x0000f003000085a7 */ /* 0x000ea400080010ff */
[----:B--2---:R-:W-:Y:S05]  /*aee0*/  @!P0 BRA `(.L_x_163) ;  /* 0xfffffffc00f08947 */ /* 0x004fea000383ffff */
[----:B------:R-:W-:Y:S05]  /*aef0*/  BRA `(.L_x_59) ;  /* 0xffffff8000687947 */ /* 0x000fea000383ffff */
.L_x_69:
[----:B-1----:R-:W-:-:S04]  /*af00*/  MOV R4, UR7 ;  /* 0x0000000700047c02 */ /* 0x002fc80008000f00 */
[----:B------:R1:W2:Y:S03]  /*af10*/  SYNCS.PHASECHK.TRANS64.TRYWAIT P0, [R4+URZ+0x8], R5 ;  /* 0x00000805040075a7 */ /* 0x0002a600080011ff */
[----:B--2---:R-:W-:Y:S05]  /*af20*/  @!P0 NANOSLEEP.SYNCS 0x989680 ;  /* 0x009896800000895d */ /* 0x004fea0003900000 */
[----:B------:R-:W2:Y:S02]  /*af30*/  @!P0 SYNCS.PHASECHK.TRANS64 P0, [R4+URZ+0x8], R5 ;  /* 0x00000805040085a7 */ /* 0x000ea400080010ff */
[----:B--2---:R-:W-:Y:S05]  /*af40*/  @!P0 BRA `(.L_x_69) ;  /* 0xfffffffc00ec8947 */ /* 0x004fea000383ffff */
[----:B------:R-:W-:Y:S05]  /*af50*/  BRA `(.L_x_68) ;  /* 0xffffff84001c7947 */ /* 0x000fea000383ffff */
.L_x_71:
[----:B------:R-:W-:Y:S01]  /*af60*/  BSSY B0, `(.L_x_164) ;  /* 0x0000006000007945 */ /* 0x000fe20003800000 */
[----:B------:R-:W-:-:S07]  /*af70*/  MOV R15, 0xffffffff ;  /* 0xffffffff000f7802 */ /* 0x000fce0000000f00 */
[----:B-1---5:R-:W-:Y:S05]  /*af80*/  WARPSYNC.COLLECTIVE R15, `(.L_x_165) ;  /* 0x000000000f0c7348 */ /* 0x022fea0003c00000 */
[----:B------:R-:W-:Y:S02]  /*af90*/  ELECT P6, UR79, PT ;  /* 0x00000000004f782f */ /* 0x000fe400038c0000 */
[----:B------:R-:W-:Y:S01]  /*afa0*/  MOV R14, UR79 ;  /* 0x0000004f000e7c02 */ /* 0x000fe20008000f00 */
[----:B-1---5:R-:W-:Y:S10]  /*afb0*/  ENDCOLLECTIVE ;  /* 0x000000000000791b */ /* 0x022ff40003800000 */
.L_x_165:
[----:B------:R-:W-:Y:S05]  /*afc0*/  BSYNC B0 ;  /* 0x0000000000007941 */ /* 0x000fea0003800000 */
.L_x_164:
[----:B------:R-:W-:Y:S05]  /*afd0*/  BRA `(.L_x_166) ;  /* 0xffffff84004c7947 */ /* 0x000fea000383ffff */
.L_x_73:
[----:B-1----:R-:W-:-:S04]  /*afe0*/  MOV R2, UR7 ;  /* 0x0000000700027c02 */ /* 0x002fc80008000f00 */
[----:B------:R1:W2:Y:S03]  /*aff0*/  SYNCS.PHASECHK.TRANS64.TRYWAIT P0, [R2+URZ+0x8], R3 ;  /* 0x00000803020075a7 */ /* 0x0002a600080011ff */
[----:B--2---:R-:W-:Y:S05]  /*b000*/  @!P0 NANOSLEEP.SYNCS 0x989680 ;  /* 0x009896800000895d */ /* 0x004fea0003900000 */
[----:B------:R-:W2:Y:S02]  /*b010*/  @!P0 SYNCS.PHASECHK.TRANS64 P0, [R2+URZ+0x8], R3 ;  /* 0x00000803020085a7 */ /* 0x000ea400080010ff */
[----:B--2---:R-:W-:Y:S05]  /*b020*/  @!P0 BRA `(.L_x_73) ;  /* 0xfffffffc00ec8947 */ /* 0x004fea000383ffff */
[----:B------:R-:W-:Y:S05]  /*b030*/  BRA `(.L_x_72) ;  /* 0xffffff8400507947 */ /* 0x000fea000383ffff */
.L_x_74:
[----:B-1----:R1:W2:Y:S02]  /*b040*/  SYNCS.PHASECHK.TRANS64.TRYWAIT P0, [R0+URZ+0xe0], R5 ;  /* 0x0000e005000075a7 */ /* 0x0022a400080011ff */
[----:B--2---:R-:W-:Y:S05]  /*b050*/  @!P0 NANOSLEEP.SYNCS 0x989680 ;  /* 0x009896800000895d */ /* 0x004fea0003900000 */
[----:B------:R-:W2:Y:S02]  /*b060*/  @!P0 SYNCS.PHASECHK.TRANS64 P0, [R0+URZ+0xe0], R5 ;  /* 0x0000e005000085a7 */ /* 0x000ea400080010ff */
[----:B--2---:R-:W-:Y:S05]  /*b070*/  @!P0 BRA `(.L_x_74) ;  /* 0xfffffffc00f08947 */ /* 0x004fea000383ffff */
[----:B------:R-:W-:Y:S05]  /*b080*/  BRA `(.L_x_167) ;  /* 0xffffff88003c7947 */ /* 0x000fea000383ffff */
.L_x_76:
[----:B------:R-:W-:-:S07]  /*b090*/  MOV R0, UR9 ;  /* 0x0000000900007c02 */ /* 0x000fce0008000f00 */
.L_x_168:
[----:B-1----:R1:W2:Y:S02]  /*b0a0*/  SYNCS.PHASECHK.TRANS64.TRYWAIT P0, [R0+URZ+0x120], R5 ;  /* 0x00012005000075a7 */ /* 0x0022a400080011ff */
[----:B--2---:R-:W-:Y:S05]  /*b0b0*/  @!P0 NANOSLEEP.SYNCS 0x989680 ;  /* 0x009896800000895d */ /* 0x004fea0003900000 */
[----:B------:R-:W2:Y:S02]  /*b0c0*/  @!P0 SYNCS.PHASECHK.TRANS64 P0, [R0+URZ+0x120], R5 ;  /* 0x00012005000085a7 */ /* 0x000ea400080010ff */
[----:B--2---:R-:W-:Y:S05]  /*b0d0*/  @!P0 BRA `(.L_x_168) ;  /* 0xfffffffc00f08947 */ /* 0x004fea000383ffff */
[----:B------:R-:W-:Y:S05]  /*b0e0*/  BRA `(.L_x_169) ;  /* 0xffffff8800887947 */ /* 0x000fea000383ffff */
.L_x_79:
[----:B------:R-:W-:Y:S07]  /*b0f0*/  MOV R0, UR8 ;  /* 0x0000000800007c02 */ /* 0x000fee0008000f00 */
.L_x_170:
[----:B-1----:R1:W2:Y:S02]  /*b100*/  SYNCS.PHASECHK.TRANS64.TRYWAIT P0, [R0+URZ], R5 ;  /* 0x00000005000075a7 */ /* 0x0022a400080011ff */
[----:B--2---:R-:W-:Y:S05]  /*b110*/  @!P0 NANOSLEEP.SYNCS 0x989680 ;  /* 0x009896800000895d */ /* 0x004fea0003900000 */
[----:B------:R-:W2:Y:S02]  /*b120*/  @!P0 SYNCS.PHASECHK.TRANS64 P0, [R0+URZ], R5 ;  /* 0x00000005000085a7 */ /* 0x000ea400080010ff */
[----:B--2---:R-:W-:Y:S05]  /*b130*/  @!P0 BRA `(.L_x_170) ;  /* 0xfffffffc00f08947 */ /* 0x004fea000383ffff */
[----:B------:R-:W-:Y:S05]  /*b140*/  BRA `(.L_x_78) ;  /* 0xffffff88009c7947 */ /* 0x000fea000383ffff */
.L_x_83:
[----:B-1----:R-:W-:-:S07]  /*b150*/  MOV R0, UR8 ;  /* 0x0000000800007c02 */ /* 0x002fce0008000f00 */
.L_x_171:
[----:B-1----:R1:W2:Y:S02]  /*b160*/  SYNCS.PHASECHK.TRANS64.TRYWAIT P0, [R0+URZ], R3 ;  /* 0x00000003000075a7 */ /* 0x0022a400080011ff */
[----:B--2---:R-:W-:Y:S05]  /*b170*/  @!P0 NANOSLEEP.SYNCS 0x989680 ;  /* 0x009896800000895d */ /* 0x004fea0003900000 */
[----:B------:R-:W2:Y:S02]  /*b180*/  @!P0 SYNCS.PHASECHK.TRANS64 P0, [R0+URZ], R3 ;  /* 0x00000003000085a7 */ /* 0x000ea400080010ff */
[----:B--2---:R-:W-:Y:S05]  /*b190*/  @!P0 BRA `(.L_x_171) ;  /* 0xfffffffc00f08947 */ /* 0x004fea000383ffff */
[----:B------:R-:W-:Y:S05]  /*b1a0*/  BRA `(.L_x_172) ;  /* 0xffffff8c00907947 */ /* 0x000fea000383ffff */
.L_x_84:
[----:B------:R-:W-:-:S07]  /*b1b0*/  MOV R0, UR8 ;  /* 0x0000000800007c02 */ /* 0x000fce0008000f00 */
.L_x_173:
[----:B-1----:R1:W2:Y:S02]  /*b1c0*/  SYNCS.PHASECHK.TRANS64.TRYWAIT P0, [R0+URZ], R3 ;  /* 0x00000003000075a7 */ /* 0x0022a400080011ff */
[----:B--2---:R-:W-:Y:S05]  /*b1d0*/  @!P0 NANOSLEEP.SYNCS 0x989680 ;  /* 0x009896800000895d */ /* 0x004fea0003900000 */
[----:B------:R-:W2:Y:S02]  /*b1e0*/  @!P0 SYNCS.PHASECHK.TRANS64 P0, [R0+URZ], R3 ;  /* 0x00000003000085a7 */ /* 0x000ea400080010ff */
[----:B--2---:R-:W-:Y:S05]  /*b1f0*/  @!P0 BRA `(.L_x_173) ;  /* 0xfffffffc00f08947 */ /* 0x004fea000383ffff */
[----:B------:R-:W-:Y:S05]  /*b200*/  BRA `(.L_x_174) ;  /* 0xffffff8c009c7947 */ /* 0x000fea000383ffff */
.L_x_85:
[----:B------:R-:W-:-:S07]  /*b210*/  MOV R0, UR8 ;  /* 0x0000000800007c02 */ /* 0x000fce0008000f00 */
.L_x_175:
[----:B-1----:R1:W2:Y:S02]  /*b220*/  SYNCS.PHASECHK.TRANS64.TRYWAIT P0, [R0+URZ], R3 ;  /* 0x00000003000075a7 */ /* 0x0022a400080011ff */
[----:B--2---:R-:W-:Y:S05]  /*b230*/  @!P0 NANOSLEEP.SYNCS 0x989680 ;  /* 0x009896800000895d */ /* 0x004fea0003900000 */
[----:B------:R-:W2:Y:S02]  /*b240*/  @!P0 SYNCS.PHASECHK.TRANS64 P0, [R0+URZ], R3 ;  /* 0x00000003000085a7 */ /* 0x000ea400080010ff */
[----:B--2---:R-:W-:Y:S05]  /*b250*/  @!P0 BRA `(.L_x_175) ;  /* 0xfffffffc00f08947 */ /* 0x004fea000383ffff */
[----:B------:R-:W-:Y:S05]  /*b260*/  BRA `(.L_x_176) ;  /* 0xffffff8c00a87947 */ /* 0x000fea000383ffff */
.L_x_88:
[----:B------:R-:W-:-:S07]  /*b270*/  MOV R0, UR7 ;  /* 0x0000000700007c02 */ /* 0x000fce0008000f00 */
.L_x_177:
[----:B-1----:R1:W2:Y:S02]  /*b280*/  SYNCS.PHASECHK.TRANS64.TRYWAIT P1, [R0+URZ+0x160], R3 ;  /* 0x00016003000075a7 */ /* 0x0022a400080211ff */
[----:B--2---:R-:W-:Y:S05]  /*b290*/  @!P1 NANOSLEEP.SYNCS 0x989680 ;  /* 0x009896800000995d */ /* 0x004fea0003900000 */
[----:B------:R-:W2:Y:S02]  /*b2a0*/  @!P1 SYNCS.PHASECHK.TRANS64 P1, [R0+URZ+0x160], R3 ;  /* 0x00016003000095a7 */ /* 0x000ea400080210ff */
[----:B--2---:R-:W-:Y:S05]  /*b2b0*/  @!P1 BRA `(.L_x_177) ;  /* 0xfffffffc00f09947 */ /* 0x004fea000383ffff */
[----:B------:R-:W-:Y:S05]  /*b2c0*/  BRA `(.L_x_178) ;  /* 0xffffff8c00f47947 */ /* 0x000fea000383ffff */
.L_x_93:
[----:B--2---:R2:W4:Y:S02]  /*b2d0*/  SYNCS.PHASECHK.TRANS64.TRYWAIT P0, [R0+URZ+0xe0], R3 ;  /* 0x0000e003000075a7 */ /* 0x00452400080011ff */
[----:B----4-:R-:W-:Y:S05]  /*b2e0*/  @!P0 NANOSLEEP.SYNCS 0x989680 ;  /* 0x009896800000895d */ /* 0x010fea0003900000 */
[----:B------:R-:W4:Y:S02]  /*b2f0*/  @!P0 SYNCS.PHASECHK.TRANS64 P0, [R0+URZ+0xe0], R3 ;  /* 0x0000e003000085a7 */ /* 0x000f2400080010ff */
[----:B----4-:R-:W-:Y:S05]  /*b300*/  @!P0 BRA `(.L_x_93) ;  /* 0xfffffffc00f08947 */ /* 0x010fea000383ffff */
[----:B------:R-:W-:Y:S05]  /*b310*/  BRA `(.L_x_179) ;  /* 0xffffff9000f87947 */ /* 0x000fea000383ffff */
.L_x_96:
[----:B------:R-:W-:Y:S07]  /*b320*/  MOV R0, UR5 ;  /* 0x0000000500007c02 */ /* 0x000fee0008000f00 */
.L_x_180:
[----:B--2---:R2:W4:Y:S02]  /*b330*/  SYNCS.PHASECHK.TRANS64.TRYWAIT P0, [R0+URZ+0xd8], R3 ;  /* 0x0000d803000075a7 */ /* 0x00452400080011ff */
[----:B----4-:R-:W-:Y:S05]  /*b340*/  @!P0 NANOSLEEP.SYNCS 0x989680 ;  /* 0x009896800000895d */ /* 0x010fea0003900000 */
[----:B------:R-:W4:Y:S02]  /*b350*/  @!P0 SYNCS.PHASECHK.TRANS64 P0, [R0+URZ+0xd8], R3 ;  /* 0x0000d803000085a7 */ /* 0x000f2400080010ff */
[----:B----4-:R-:W-:Y:S05]  /*b360*/  @!P0 BRA `(.L_x_180) ;  /* 0xfffffffc00f08947 */ /* 0x010fea000383ffff */
[----:B------:R-:W-:Y:S05]  /*b370*/  BRA `(.L_x_95) ;  /* 0xffffff9400d87947 */ /* 0x000fea000383ffff */
.L_x_99:
[----:B------:R-:W-:Y:S07]  /*b380*/  MOV R0, UR16 ;  /* 0x0000001000007c02 */ /* 0x000fee0008000f00 */
.L_x_181:
[----:B-1----:R1:W2:Y:S02]  /*b390*/  SYNCS.PHASECHK.TRANS64.TRYWAIT P0, [R0+URZ+0xb8], R3 ;  /* 0x0000b803000075a7 */ /* 0x0022a400080011ff */
[----:B--2---:R-:W-:Y:S05]  /*b3a0*/  @!P0 NANOSLEEP.SYNCS 0x989680 ;  /* 0x009896800000895d */ /* 0x004fea0003900000 */
[----:B------:R-:W2:Y:S02]  /*b3b0*/  @!P0 SYNCS.PHASECHK.TRANS64 P0, [R0+URZ+0xb8], R3 ;  /* 0x0000b803000085a7 */ /* 0x000ea400080010ff */
[----:B--2---:R-:W-:Y:S05]  /*b3c0*/  @!P0 BRA `(.L_x_181) ;  /* 0xfffffffc00f08947 */ /* 0x004fea000383ffff */
[----:B------:R-:W-:Y:S05]  /*b3d0*/  BRA `(.L_x_182) ;  /* 0xffffff9800507947 */ /* 0x000fea000383ffff */
.L_x_100:
[----:B------:R-:W-:Y:S07]  /*b3e0*/  MOV R3, UR14 ;  /* 0x0000000e00037c02 */ /* 0x000fee0008000f00 */
.L_x_183:
[----:B-1----:R1:W2:Y:S02]  /*b3f0*/  SYNCS.PHASECHK.TRANS64.TRYWAIT P0, [R3+URZ+0xb8], R12 ;  /* 0x0000b80c030075a7 */ /* 0x0022a400080011ff */
[----:B--2---:R-:W-:Y:S05]  /*b400*/  @!P0 NANOSLEEP.SYNCS 0x989680 ;  /* 0x009896800000895d */ /* 0x004fea0003900000 */
[----:B------:R-:W2:Y:S02]  /*b410*/  @!P0 SYNCS.PHASECHK.TRANS64 P0, [R3+URZ+0xb8], R12 ;  /* 0x0000b80c030085a7 */ /* 0x000ea400080010ff */
[----:B--2---:R-:W-:Y:S05]  /*b420*/  @!P0 BRA `(.L_x_183) ;  /* 0xfffffffc00f08947 */ /* 0x004fea000383ffff */
[----:B------:R-:W-:Y:S05]  /*b430*/  BRA `(.L_x_184) ;  /* 0xffffff9800f07947 */ /* 0x000fea000383ffff */
.L_x_102:
[----:B------:R-:W-:-:S07]  /*b440*/  MOV R0, UR4 ;  /* 0x0000000400007c02 */ /* 0x000fce0008000f00 */
.L_x_185:
[----:B-1----:R1:W4:Y:S02]  /*b450*/  SYNCS.PHASECHK.TRANS64.TRYWAIT P0, [R0+URZ], R3 ;  /* 0x00000003000075a7 */ /* 0x00232400080011ff */
[----:B----4-:R-:W-:Y:S05]  /*b460*/  @!P0 NANOSLEEP.SYNCS 0x989680 ;  /* 0x009896800000895d */ /* 0x010fea0003900000 */
[----:B------:R-:W4:Y:S02]  /*b470*/  @!P0 SYNCS.PHASECHK.TRANS64 P0, [R0+URZ], R3 ;  /* 0x00000003000085a7 */ /* 0x000f2400080010ff */
[----:B----4-:R-:W-:Y:S05]  /*b480*/  @!P0 BRA `(.L_x_185) ;  /* 0xfffffffc00f08947 */ /* 0x010fea000383ffff */
[----:B------:R-:W-:Y:S05]  /*b490*/  BRA `(.L_x_186) ;  /* 0xffffff9c007c7947 */ /* 0x000fea000383ffff */
.L_x_103:
[----:B------:R-:W-:-:S07]  /*b4a0*/  MOV R0, UR4 ;  /* 0x0000000400007c02 */ /* 0x000fce0008000f00 */
.L_x_187:
[----:B-1----:R1:W4:Y:S02]  /*b4b0*/  SYNCS.PHASECHK.TRANS64.TRYWAIT P0, [R0+URZ], R3 ;  /* 0x00000003000075a7 */ /* 0x00232400080011ff */
[----:B----4-:R-:W-:Y:S05]  /*b4c0*/  @!P0 NANOSLEEP.SYNCS 0x989680 ;  /* 0x009896800000895d */ /* 0x010fea0003900000 */
[----:B------:R-:W4:Y:S02]  /*b4d0*/  @!P0 SYNCS.PHASECHK.TRANS64 P0, [R0+URZ], R3 ;  /* 0x00000003000085a7 */ /* 0x000f2400080010ff */
[----:B----4-:R-:W-:Y:S05]  /*b4e0*/  @!P0 BRA `(.L_x_187) ;  /* 0xfffffffc00f08947 */ /* 0x010fea000383ffff */
[----:B------:R-:W-:Y:S05]  /*b4f0*/  BRA `(.L_x_188) ;  /* 0xffffff9c00887947 */ /* 0x000fea000383ffff */
.L_x_105:
[----:B-1----:R1:W3:Y:S02]  /*b500*/  SYNCS.PHASECHK.TRANS64.TRYWAIT P0, [R0+URZ+0xe0], R3 ;  /* 0x0000e003000075a7 */ /* 0x0022e400080011ff */
[----:B---3--:R-:W-:Y:S05]  /*b510*/  @!P0 NANOSLEEP.SYNCS 0x989680 ;  /* 0x009896800000895d */ /* 0x008fea0003900000 */
[----:B------:R-:W3:Y:S02]  /*b520*/  @!P0 SYNCS.PHASECHK.TRANS64 P0, [R0+URZ+0xe0], R3 ;  /* 0x0000e003000085a7 */ /* 0x000ee400080010ff */
[----:B---3--:R-:W-:Y:S05]  /*b530*/  @!P0 BRA `(.L_x_105) ;  /* 0xfffffffc00f08947 */ /* 0x008fea000383ffff */
[----:B------:R-:W-:Y:S05]  /*b540*/  BRA `(.L_x_189) ;  /* 0xffffffa000487947 */ /* 0x000fea000383ffff */
.L_x_119:
[----:B-1----:R1:W3:Y:S02]  /*b550*/  SYNCS.PHASECHK.TRANS64.TRYWAIT P0, [R3+URZ+0xa0], R0 ;  /* 0x0000a000030075a7 */ /* 0x0022e400080011ff */
[----:B---3--:R-:W-:Y:S05]  /*b560*/  @!P0 NANOSLEEP.SYNCS 0x989680 ;  /* 0x009896800000895d */ /* 0x008fea0003900000 */
[----:B------:R-:W3:Y:S02]  /*b570*/  @!P0 SYNCS.PHASECHK.TRANS64 P0, [R3+URZ+0xa0], R0 ;  /* 0x0000a000030085a7 */ /* 0x000ee400080010ff */
[----:B---3--:R-:W-:Y:S05]  /*b580*/  @!P0 BRA `(.L_x_119) ;  /* 0xfffffffc00f08947 */ /* 0x008fea000383ffff */
[----:B------:R-:W-:Y:S05]  /*b590*/  BRA `(.L_x_118) ;  /* 0xffffffac00c47947 */ /* 0x000fea000383ffff */
.L_x_122:
[----:B-1----:R1:W3:Y:S02]  /*b5a0*/  SYNCS.PHASECHK.TRANS64.TRYWAIT P0, [R71+URZ+0x100], R0 ;  /* 0x00010000470075a7 */ /* 0x0022e400080011ff */
[----:B---3--:R-:W-:Y:S05]  /*b5b0*/  @!P0 NANOSLEEP.SYNCS 0x989680 ;  /* 0x009896800000895d */ /* 0x008fea0003900000 */
[----:B------:R-:W3:Y:S02]  /*b5c0*/  @!P0 SYNCS.PHASECHK.TRANS64 P0, [R71+URZ+0x100], R0 ;  /* 0x00010000470085a7 */ /* 0x000ee400080010ff */
[----:B---3--:R-:W-:Y:S05]  /*b5d0*/  @!P0 BRA `(.L_x_122) ;  /* 0xfffffffc00f08947 */ /* 0x008fea000383ffff */
[----:B------:R-:W-:Y:S05]  /*b5e0*/  BRA `(.L_x_121) ;  /* 0xffffffb000207947 */ /* 0x000fea000383ffff */
        .weak           $__internal_0_$__cuda_sm10x_tcgen05_guardrail_trap_col_being_dealloced_not_returned_by_alloc
        .type           $__internal_0_$__cuda_sm10x_tcgen05_guardrail_trap_col_being_dealloced_not_returned_by_alloc,@function
        .size           $__internal_0_$__cuda_sm10x_tcgen05_guardrail_trap_col_being_dealloced_not_returned_by_alloc,($__internal_1_$__cuda_sm10x_tcgen05_guardrail_trap_phase_invalid_during_alloc - $__internal_0_$__cuda_sm10x_tcgen05_guardrail_trap_col_being_dealloced_not_returned_by_alloc)
$__internal_0_$__cuda_sm10x_tcgen05_guardrail_trap_col_being_dealloced_not_returned_by_alloc:
[----:B------:R-:W-:Y:S05]  /*b5f0*/  BPT.TRAP 0x1 ;  /* 0x000000040000795c */ /* 0x000fea0000300000 */
[----:B------:R-:W-:-:S04]  /*b600*/  HFMA2 R3, -RZ, RZ, 0, 0 ;  /* 0x00000000ff037431 */ /* 0x000fc800000001ff */
[----:B------:R-:W-:Y:S05]  /*b610*/  RET.REL.NODEC R2 `(_ZN7cutlass13device_kernelINS_4gemm6kernel13GemmUniversalIN4cute5tupleIJiiiiEEENS1_10collective13CollectiveMmaINS1_35MainloopSm100TmaUmmaWarpSpecializedILi10ELi2ELi4ENS5_IJNS4_1CILi2EEENSA_ILi1EEESC_EEEEENS5_IJNSA_ILi256EEENSA_ILi64EEESG_EEENS_10bfloat16_tENS5_IJlSC_lEEESI_SJ_NS4_8TiledMMAINS4_8MMA_AtomIJNS4_26SM100_MMA_F16BF16_2x1SM_SSISI_SI_fLi256ELi64ELNS4_4UMMA5MajorE0ELSO_0ELNSN_7ScaleInE0ELSP_0EEEEEENS4_6LayoutINS5_IJSC_SC_SC_EEENS5_IJNSA_ILi0EEESU_SU_EEEEENS5_IJNS4_10UnderscoreESX_SX_EEEEENS4_18SM100_TMA_2SM_LOADENS4_14ComposedLayoutINS4_7SwizzleILi3ELi4ELi3EEENS4_18smem_ptr_flag_bitsILi16EEENSS_INS5_IJNSA_ILi8EEESG_EEENS5_IJSG_SC_EEEEEEEvNS4_8identityES10_S1A_vS1B_EENS_8epilogue10collective18CollectiveEpilogueINS1D_23Sm100TmaWarpSpecializedILi3ELi2ELi32ELb1ELb0EEEJNS5_IJNSA_ILi128EEESG_SG_EEENS5_IJNSS_IS1I_SC_EENSS_INSA_ILi32EEESC_EEEEESI_SJ_SI_SJ_NS1D_6fusion15FusionCallbacksIS1H_NS1O_13LinCombEltActINS1D_6thread4GELUESI_fSI_fLNS_15FloatRoundStyleE2EEES1J_S1N_JEEENS4_5SM1004TMEM4LOAD26SM100_TMEM_LOAD_32dp32b32xENS4_13SM90_TMA_LOADENS11_INS12_ILi2ELi4ELi3EEES15_NSS_INS5_IJS16_S1L_EEENS5_IJS1L_SC_EEEEEEENS4_39AutoVectorizingCopyWithAssumedAlignmentILi128EEENS4_14SM90_TMA_STOREES25_S27_S27_EEEvvEEEEvNT_6ParamsE) ;  /* 0xffffff4802787950 */ /* 0x000fea0003c3ffff */
        .weak           $__internal_1_$__cuda_sm10x_tcgen05_guardrail_trap_phase_invalid_during_alloc
        .type           $__internal_1_$__cuda_sm10x_tcgen05_guardrail_trap_phase_invalid_during_alloc,@function
        .size           $__internal_1_$__cuda_sm10x_tcgen05_guardrail_trap_phase_invalid_during_alloc,($__internal_2_$__cuda_sm10x_tcgen05_guardrail_trap_unallocated_columns_being_dealloced - $__internal_1_$__cuda_sm10x_tcgen05_guardrail_trap_phase_invalid_during_alloc)
$__internal_1_$__cuda_sm10x_tcgen05_guardrail_trap_phase_invalid_during_alloc:
[----:B------:R-:W-:Y:S05]  /*b620*/  BPT.TRAP 0x1 ;  /* 0x000000040000795c */ /* 0x000fea0000300000 */
[----:B------:R-:W-:-:S04]  /*b630*/  MOV R3, 0x0 ;  /* 0x0000000000037802 */ /* 0x000fc80000000f00 */
[----:B------:R-:W-:Y:S05]  /*b640*/  RET.REL.NODEC R2 `(_ZN7cutlass13device_kernelINS_4gemm6kernel13GemmUniversalIN4cute5tupleIJiiiiEEENS1_10collective13CollectiveMmaINS1_35MainloopSm100TmaUmmaWarpSpecializedILi10ELi2ELi4ENS5_IJNS4_1CILi2EEENSA_ILi1EEESC_EEEEENS5_IJNSA_ILi256EEENSA_ILi64EEESG_EEENS_10bfloat16_tENS5_IJlSC_lEEESI_SJ_NS4_8TiledMMAINS4_8MMA_AtomIJNS4_26SM100_MMA_F16BF16_2x1SM_SSISI_SI_fLi256ELi64ELNS4_4UMMA5MajorE0ELSO_0ELNSN_7ScaleInE0ELSP_0EEEEEENS4_6LayoutINS5_IJSC_SC_SC_EEENS5_IJNSA_ILi0EEESU_SU_EEEEENS5_IJNS4_10UnderscoreESX_SX_EEEEENS4_18SM100_TMA_2SM_LOADENS4_14ComposedLayoutINS4_7SwizzleILi3ELi4ELi3EEENS4_18smem_ptr_flag_bitsILi16EEENSS_INS5_IJNSA_ILi8EEESG_EEENS5_IJSG_SC_EEEEEEEvNS4_8identityES10_S1A_vS1B_EENS_8epilogue10collective18CollectiveEpilogueINS1D_23Sm100TmaWarpSpecializedILi3ELi2ELi32ELb1ELb0EEEJNS5_IJNSA_ILi128EEESG_SG_EEENS5_IJNSS_IS1I_SC_EENSS_INSA_ILi32EEESC_EEEEESI_SJ_SI_SJ_NS1D_6fusion15FusionCallbacksIS1H_NS1O_13LinCombEltActINS1D_6thread4GELUESI_fSI_fLNS_15FloatRoundStyleE2EEES1J_S1N_JEEENS4_5SM1004TMEM4LOAD26SM100_TMEM_LOAD_32dp32b32xENS4_13SM90_TMA_LOADENS11_INS12_ILi2ELi4ELi3EEES15_NSS_INS5_IJS16_S1L_EEENS5_IJS1L_SC_EEEEEEENS4_39AutoVectorizingCopyWithAssumedAlignmentILi128EEENS4_14SM90_TMA_STOREES25_S27_S27_EEEvvEEEEvNT_6ParamsE) ;  /* 0xffffff48026c7950 */ /* 0x000fea0003c3ffff */
        .weak           $__internal_2_$__cuda_sm10x_tcgen05_guardrail_trap_unallocated_columns_being_dealloced
        .type           $__internal_2_$__cuda_sm10x_tcgen05_guardrail_trap_unallocated_columns_being_dealloced,@function
        .size           $__internal_2_$__cuda_sm10x_tcgen05_guardrail_trap_unallocated_columns_being_dealloced,(.L_x_191 - $__internal_2_$__cuda_sm10x_tcgen05_guardrail_trap_unallocated_columns_being_dealloced)
$__internal_2_$__cuda_sm10x_tcgen05_guardrail_trap_unallocated_columns_being_dealloced:
[----:B------:R-:W-:Y:S05]  /*b650*/  BPT.TRAP 0x1 ;  /* 0x000000040000795c */ /* 0x000fea0000300000 */
[----:B------:R-:W-:-:S04]  /*b660*/  HFMA2 R3, -RZ, RZ, 0, 0 ;  /* 0x00000000ff037431 */ /* 0x000fc800000001ff */
[----:B------:R-:W-:Y:S05]  /*b670*/  RET.REL.NODEC R2 `(_ZN7cutlass13device_kernelINS_4gemm6kernel13GemmUniversalIN4cute5tupleIJiiiiEEENS1_10collective13CollectiveMmaINS1_35MainloopSm100TmaUmmaWarpSpecializedILi10ELi2ELi4ENS5_IJNS4_1CILi2EEENSA_ILi1EEESC_EEEEENS5_IJNSA_ILi256EEENSA_ILi64EEESG_EEENS_10bfloat16_tENS5_IJlSC_lEEESI_SJ_NS4_8TiledMMAINS4_8MMA_AtomIJNS4_26SM100_MMA_F16BF16_2x1SM_SSISI_SI_fLi256ELi64ELNS4_4UMMA5MajorE0ELSO_0ELNSN_7ScaleInE0ELSP_0EEEEEENS4_6LayoutINS5_IJSC_SC_SC_EEENS5_IJNSA_ILi0EEESU_SU_EEEEENS5_IJNS4_10UnderscoreESX_SX_EEEEENS4_18SM100_TMA_2SM_LOADENS4_14ComposedLayoutINS4_7SwizzleILi3ELi4ELi3EEENS4_18smem_ptr_flag_bitsILi16EEENSS_INS5_IJNSA_ILi8EEESG_EEENS5_IJSG_SC_EEEEEEEvNS4_8identityES10_S1A_vS1B_EENS_8epilogue10collective18CollectiveEpilogueINS1D_23Sm100TmaWarpSpecializedILi3ELi2ELi32ELb1ELb0EEEJNS5_IJNSA_ILi128EEESG_SG_EEENS5_IJNSS_IS1I_SC_EENSS_INSA_ILi32EEESC_EEEEESI_SJ_SI_SJ_NS1D_6fusion15FusionCallbacksIS1H_NS1O_13LinCombEltActINS1D_6thread4GELUESI_fSI_fLNS_15FloatRoundStyleE2EEES1J_S1N_JEEENS4_5SM1004TMEM4LOAD26SM100_TMEM_LOAD_32dp32b32xENS4_13SM90_TMA_LOADENS11_INS12_ILi2ELi4ELi3EEES15_NSS_INS5_IJS16_S1L_EEENS5_IJS1L_SC_EEEEEEENS4_39AutoVectorizingCopyWithAssumedAlignmentILi128EEENS4_14SM90_TMA_STOREES25_S27_S27_EEEvvEEEEvNT_6ParamsE) ;  /* 0xffffff4802607950 */ /* 0x000fea0003c3ffff */
.L_x_190:
[----:B------:R-:W-:-:S00]  /*b680*/  BRA `(.L_x_190) ;  /* 0xfffffffc00fc7947 */ /* 0x000fc0000383ffff */
[----:B------:R-:W-:-:S00]  /*b690*/  NOP ;  /* 0x0000000000007918 */ /* 0x000fc00000000000 */
        /* <DEDUP_REMOVED lines=14> */
.L_x_191:


//--------------------- .nv.global.init           --------------------------
	.section	.nv.global.init,"aw",@progbits
.nv.global.init:
	.type		$str$27,@object
	.size		$str$27,($str$28 - $str$27)
$str$27:
        /*0000*/ 	.byte	0x28, 0x61, 0x64, 0x64, 0x72, 0x65, 0x73, 0x73, 0x20, 0x26, 0x20, 0x6d, 0x61, 0x73, 0x6b, 0x29
        /*0010*/ 	.byte	0x20, 0x3d, 0x3d, 0x20, 0x30, 0x00
	.type		$str$28,@object
	.size		$str$28,($str$26 - $str$28)
$str$28:
        /*0016*/ 	.byte	0x2f, 0x74, 0x6d, 0x70, 0x2f, 0x63, 0x75, 0x74, 0x6c, 0x61, 0x73, 0x73, 0x5f, 0x73, 0x77, 0x65
        /*0026*/ 	.byte	0x65, 0x70, 0x5f, 0x73, 0x72, 0x63, 0x2f, 0x69, 0x6e, 0x63, 0x6c, 0x75, 0x64, 0x65, 0x2f, 0x63
        /*0036*/ 	.byte	0x75, 0x74, 0x65, 0x2f, 0x70, 0x6f, 0x69, 0x6e, 0x74, 0x65, 0x72, 0x5f, 0x66, 0x6c, 0x61, 0x67
        /*0046*/ 	.byte	0x67, 0x65, 0x64, 0x2e, 0x68, 0x70, 0x70, 0x00
	.type		$str$26,@object
	.size		$str$26,($str$25 - $str$26)
$str$26:
        /*004e*/ 	.byte	0x2f, 0x74, 0x6d, 0x70, 0x2f, 0x63, 0x75, 0x74, 0x6c, 0x61, 0x73, 0x73, 0x5f, 0x73, 0x77, 0x65
        /*005e*/ 	.byte	0x65, 0x70, 0x5f, 0x73, 0x72, 0x63, 0x2f, 0x69, 0x6e, 0x63, 0x6c, 0x75, 0x64, 0x65, 0x2f, 0x63
        /*006e*/ 	.byte	0x75, 0x74, 0x65, 0x2f, 0x61, 0x74, 0x6f, 0x6d, 0x2f, 0x63, 0x6f, 0x70, 0x79, 0x5f, 0x74, 0x72
        /*007e*/ 	.byte	0x61, 0x69, 0x74, 0x73, 0x5f, 0x73, 0x6d, 0x31, 0x30, 0x30, 0x2e, 0x68, 0x70, 0x70, 0x00
	.type		$str$25,@object
	.size		$str$25,(__unnamed_1 - $str$25)
$str$25:
        /*008d*/ 	.byte	0x28, 0x28, 0x75, 0x69, 0x6e, 0x74, 0x33, 0x32, 0x5f, 0x74, 0x28, 0x74, 0x68, 0x72, 0x65, 0x61
        /*009d*/ 	.byte	0x64, 0x49, 0x64, 0x78, 0x2e, 0x78, 0x29, 0x20, 0x2f, 0x20, 0x33, 0x32, 0x29, 0x20, 0x25, 0x20
        /*00ad*/ 	.byte	0x34, 0x29, 0x20, 0x3d, 0x3d, 0x20, 0x28, 0x28, 0x28, 0x74, 0x6d, 0x65, 0x6d, 0x5f, 0x61, 0x64
        /*00bd*/ 	.byte	0x64, 0x72, 0x20, 0x3e, 0x3e, 0x20, 0x31, 0x36, 0x29, 0x20, 0x2f, 0x20, 0x33, 0x32, 0x29, 0x20
        /*00cd*/ 	.byte	0x25, 0x20, 0x34, 0x29, 0x00
	.type		__unnamed_1,@object
	.size		__unnamed_1,(__unnamed_2 - __unnamed_1)
__unnamed_1:
        /*00d2*/ 	.byte	0x61, 0x75, 0x74, 0x6f, 0x20, 0x63, 0x75, 0x74, 0x65, 0x3a, 0x3a, 0x61, 0x73, 0x5f, 0x70, 0x6f
        /* <DEDUP_REMOVED lines=24> */
        /*0262*/ 	.byte	0x34, 0x30, 0x39, 0x36, 0x3e, 0x3e, 0x3e, 0x3e, 0x5d, 0x00
	.type		__unnamed_2,@object
	.size		__unnamed_2,(.L_2 - __unnamed_2)
__unnamed_2:
        /* <DEDUP_REMOVED lines=42> */
        /*050c*/ 	.byte	0x3e, 0x3e, 0x5d, 0x00
.L_2:


//--------------------- .nv.shared._ZN7cutlass13device_kernelINS_4gemm6kernel13GemmUniversalIN4cute5tupleIJiiiiEEENS1_10collective13CollectiveMmaINS1_35MainloopSm100TmaUmmaWarpSpecializedILi10ELi2ELi4ENS5_IJNS4_1CILi2EEENSA_ILi1EEESC_EEEEENS5_IJNSA_ILi256EEENSA_ILi64EEESG_EEENS_10bfloat16_tENS5_IJlSC_lEEESI_SJ_NS4_8TiledMMAINS4_8MMA_AtomIJNS4_26SM100_MMA_F16BF16_2x1SM_SSISI_SI_fLi256ELi64ELNS4_4UMMA5MajorE0ELSO_0ELNSN_7ScaleInE0ELSP_0EEEEEENS4_6LayoutINS5_IJSC_SC_SC_EEENS5_IJNSA_ILi0EEESU_SU_EEEEENS5_IJNS4_10UnderscoreESX_SX_EEEEENS4_18SM100_TMA_2SM_LOADENS4_14ComposedLayoutINS4_7SwizzleILi3ELi4ELi3EEENS4_18smem_ptr_flag_bitsILi16EEENSS_INS5_IJNSA_ILi8EEESG_EEENS5_IJSG_SC_EEEEEEEvNS4_8identityES10_S1A_vS1B_EENS_8epilogue10collective18CollectiveEpilogueINS1D_23Sm100TmaWarpSpecializedILi3ELi2ELi32ELb1ELb0EEEJNS5_IJNSA_ILi128EEESG_SG_EEENS5_IJNSS_IS1I_SC_EENSS_INSA_ILi32EEESC_EEEEESI_SJ_SI_SJ_NS1D_6fusion15FusionCallbacksIS1H_NS1O_13LinCombEltActINS1D_6thread4GELUESI_fSI_fLNS_15FloatRoundStyleE2EEES1J_S1N_JEEENS4_5SM1004TMEM4LOAD26SM100_TMEM_LOAD_32dp32b32xENS4_13SM90_TMA_LOADENS11_INS12_ILi2ELi4ELi3EEES15_NSS_INS5_IJS16_S1L_EEENS5_IJS1L_SC_EEEEEEENS4_39AutoVectorizingCopyWithAssumedAlignmentILi128EEENS4_14SM90_TMA_STOREES25_S27_S27_EEEvvEEEEvNT_6ParamsE --------------------------
	.section	.nv.shared._ZN7cutlass13device_kernelINS_4gemm6kernel13GemmUniversalIN4cute5tupleIJiiiiEEENS1_10collective13CollectiveMmaINS1_35MainloopSm100TmaUmmaWarpSpecializedILi10ELi2ELi4ENS5_IJNS4_1CILi2EEENSA_ILi1EEESC_EEEEENS5_IJNSA_ILi256EEENSA_ILi64EEESG_EEENS_10bfloat16_tENS5_IJlSC_lEEESI_SJ_NS4_8TiledMMAINS4_8MMA_AtomIJNS4_26SM100_MMA_F16BF16_2x1SM_SSISI_SI_fLi256ELi64ELNS4_4UMMA5MajorE0ELSO_0ELNSN_7ScaleInE0ELSP_0EEEEEENS4_6LayoutINS5_IJSC_SC_SC_EEENS5_IJNSA_ILi0EEESU_SU_EEEEENS5_IJNS4_10UnderscoreESX_SX_EEEEENS4_18SM100_TMA_2SM_LOADENS4_14ComposedLayoutINS4_7SwizzleILi3ELi4ELi3EEENS4_18smem_ptr_flag_bitsILi16EEENSS_INS5_IJNSA_ILi8EEESG_EEENS5_IJSG_SC_EEEEEEEvNS4_8identityES10_S1A_vS1B_EENS_8epilogue10collective18CollectiveEpilogueINS1D_23Sm100TmaWarpSpecializedILi3ELi2ELi32ELb1ELb0EEEJNS5_IJNSA_ILi128EEESG_SG_EEENS5_IJNSS_IS1I_SC_EENSS_INSA_ILi32EEESC_EEEEESI_SJ_SI_SJ_NS1D_6fusion15FusionCallbacksIS1H_NS1O_13LinCombEltActINS1D_6thread4GELUESI_fSI_fLNS_15FloatRoundStyleE2EEES1J_S1N_JEEENS4_5SM1004TMEM4LOAD26SM100_TMEM_LOAD_32dp32b32xENS4_13SM90_TMA_LOADENS11_INS12_ILi2ELi4ELi3EEES15_NSS_INS5_IJS16_S1L_EEENS5_IJS1L_SC_EEEEEEENS4_39AutoVectorizingCopyWithAssumedAlignmentILi128EEENS4_14SM90_TMA_STOREES25_S27_S27_EEEvvEEEEvNT_6ParamsE,"aw",@nobits
	.sectionflags	@""
	.align	16
	.zero		1024


//--------------------- .nv.shared.reserved.0     --------------------------
	.section	.nv.shared.reserved.0,"aw",@nobits
	.weak		__nv_reservedSMEM_offset_0_alias
	.size		__nv_reservedSMEM_offset_0_alias, 0, 64
	.other		__nv_reservedSMEM_offset_0_alias,@"STO_CUDA_RESERVED_SHARED STV_DEFAULT"
__nv_reservedSMEM_offset_0_alias:
	.zero		0
.nv.shared.reserved.0:
	.zero		64
	.weak		__nv_reservedSMEM_tcgen05_partition
	.type		__nv_reservedSMEM_tcgen05_partition,@object
	.size		__nv_reservedSMEM_tcgen05_partition,(.L_0 - __nv_reservedSMEM_tcgen05_partition)
__nv_reservedSMEM_tcgen05_partition:
	.zero		32
.L_0:


//--------------------- .nv.global                --------------------------
	.section	.nv.global,"aw",@nobits
.nv.global:
	.type		_ZN39_INTERNAL_70e06bbe_4_k_cu_9cab80e7_26224cute1_E,@object
	.size		_ZN39_INTERNAL_70e06bbe_4_k_cu_9cab80e7_26224cute1_E,(_ZN39_INTERNAL_70e06bbe_4_k_cu_9cab80e7_26224cuda3std3__45__cpo6cbeginE - _ZN39_INTERNAL_70e06bbe_4_k_cu_9cab80e7_26224cute1_E)
_ZN39_INTERNAL_70e06bbe_4_k_cu_9cab80e7_26224cute1_E:
	.zero		1
	.type		_ZN39_INTERNAL_70e06bbe_4_k_cu_9cab80e7_26224cuda3std3__45__cpo6cbeginE,@object
	.size		_ZN39_INTERNAL_70e06bbe_4_k_cu_9cab80e7_26224cuda3std3__45__cpo6cbeginE,(_ZN39_INTERNAL_70e06bbe_4_k_cu_9cab80e7_26224cuda3std3__48in_placeE - _ZN39_INTERNAL_70e06bbe_4_k_cu_9cab80e7_26224cuda3std3__45__cpo6cbeginE)
_ZN39_INTERNAL_70e06bbe_4_k_cu_9cab80e7_26224cuda3std3__45__cpo6cbeginE:
	.zero		1
	.type		_ZN39_INTERNAL_70e06bbe_4_k_cu_9cab80e7_26224cuda3std3__48in_placeE,@object
	.size		_ZN39_INTERNAL_70e06bbe_4_k_cu_9cab80e7_26224cuda3std3__48in_placeE,(_ZN39_INTERNAL_70e06bbe_4_k_cu_9cab80e7_26224cuda3std6ranges3__45__cpo9iter_moveE - _ZN39_INTERNAL_70e06bbe_4_k_cu_9cab80e7_26224cuda3std3__48in_placeE)
_ZN39_INTERNAL_70e06bbe_4_k_cu_9cab80e7_26224cuda3std3__48in_placeE:
	.zero		1
	.type		_ZN39_INTERNAL_70e06bbe_4_k_cu_9cab80e7_26224cuda3std6ranges3__45__cpo9iter_moveE,@object
	.size		_ZN39_INTERNAL_70e06bbe_4_k_cu_9cab80e7_26224cuda3std6ranges3__45__cpo9iter_moveE,(_ZN39_INTERNAL_70e06bbe_4_k_cu_9cab80e7_26224cuda3std3__45__cpo5beginE - _ZN39_INTERNAL_70e06bbe_4_k_cu_9cab80e7_26224cuda3std6ranges3__45__cpo9iter_moveE)
_ZN39_INTERNAL_70e06bbe_4_k_cu_9cab80e7_26224cuda3std6ranges3__45__cpo9iter_moveE:
	.zero		1
	.type		_ZN39_INTERNAL_70e06bbe_4_k_cu_9cab80e7_26224cuda3std3__45__cpo5beginE,@object
	.size		_ZN39_INTERNAL_70e06bbe_4_k_cu_9cab80e7_26224cuda3std3__45__cpo5beginE,(_ZN39_INTERNAL_70e06bbe_4_k_cu_9cab80e7_26224cuda3std3__441_GLOBAL__N__70e06bbe_4_k_cu_9cab80e7_26226ignoreE - _ZN39_INTERNAL_70e06bbe_4_k_cu_9cab80e7_26224cuda3std3__45__cpo5beginE)
_ZN39_INTERNAL_70e06bbe_4_k_cu_9cab80e7_26224cuda3std3__45__cpo5beginE:
	.zero		1
	.type		_ZN39_INTERNAL_70e06bbe_4_k_cu_9cab80e7_26224cuda3std3__441_GLOBAL__N__70e06bbe_4_k_cu_9cab80e7_26226ignoreE,@object
	.size		_ZN39_INTERNAL_70e06bbe_4_k_cu_9cab80e7_26224cuda3std3__441_GLOBAL__N__70e06bbe_4_k_cu_9cab80e7_26226ignoreE,(_ZN39_INTERNAL_70e06bbe_4_k_cu_9cab80e7_26224cute7productE - _ZN39_INTERNAL_70e06bbe_4_k_cu_9cab80e7_26224cuda3std3__441_GLOBAL__N__70e06bbe_4_k_cu_9cab80e7_26226ignoreE)
_ZN39_INTERNAL_70e06bbe_4_k_cu_9cab80e7_26224cuda3std3__441_GLOBAL__N__70e06bbe_4_k_cu_9cab80e7_26226ignoreE:
	.zero		1
	.type		_ZN39_INTERNAL_70e06bbe_4_k_cu_9cab80e7_26224cute7productE,@object
	.size		_ZN39_INTERNAL_70e06bbe_4_k_cu_9cab80e7_26224cute7productE,(_ZN39_INTERNAL_70e06bbe_4_k_cu_9cab80e7_26224cuda3std3__45__cpo3endE - _ZN39_INTERNAL_70e06bbe_4_k_cu_9cab80e7_26224cute7productE)
_ZN39_INTERNAL_70e06bbe_4_k_cu_9cab80e7_26224cute7productE:
	.zero		1
	.type		_ZN39_INTERNAL_70e06bbe_4_k_cu_9cab80e7_26224cuda3std3__45__cpo3endE,@object
	.size		_ZN39_INTERNAL_70e06bbe_4_k_cu_9cab80e7_26224cuda3std3__45__cpo3endE,(_ZN39_INTERNAL_70e06bbe_4_k_cu_9cab80e7_26224cuda3std3__419piecewise_constructE - _ZN39_INTERNAL_70e06bbe_4_k_cu_9cab80e7_26224cuda3std3__45__cpo3endE)
_ZN39_INTERNAL_70e06bbe_4_k_cu_9cab80e7_26224cuda3std3__45__cpo3endE:
	.zero		1
	.type		_ZN39_INTERNAL_70e06bbe_4_k_cu_9cab80e7_26224cuda3std3__419piecewise_constructE,@object
	.size		_ZN39_INTERNAL_70e06bbe_4_k_cu_9cab80e7_26224cuda3std3__419piecewise_constructE,(_ZN39_INTERNAL_70e06bbe_4_k_cu_9cab80e7_26224cuda3std3__45__cpo4cendE - _ZN39_INTERNAL_70e06bbe_4_k_cu_9cab80e7_26224cuda3std3__419piecewise_constructE)
_ZN39_INTERNAL_70e06bbe_4_k_cu_9cab80e7_26224cuda3std3__419piecewise_constructE:
	.zero		1
	.type		_ZN39_INTERNAL_70e06bbe_4_k_cu_9cab80e7_26224cuda3std3__45__cpo4cendE,@object
	.size		_ZN39_INTERNAL_70e06bbe_4_k_cu_9cab80e7_26224cuda3std3__45__cpo4cendE,(_ZN39_INTERNAL_70e06bbe_4_k_cu_9cab80e7_26224cuda3std6ranges3__45__cpo4swapE - _ZN39_INTERNAL_70e06bbe_4_k_cu_9cab80e7_26224cuda3std3__45__cpo4cendE)
_ZN39_INTERNAL_70e06bbe_4_k_cu_9cab80e7_26224cuda3std3__45__cpo4cendE:
	.zero		1
	.type		_ZN39_INTERNAL_70e06bbe_4_k_cu_9cab80e7_26224cuda3std6ranges3__45__cpo4swapE,@object
	.size		_ZN39_INTERNAL_70e06bbe_4_k_cu_9cab80e7_26224cuda3std6ranges3__45__cpo4swapE,(.L_10 - _ZN39_INTERNAL_70e06bbe_4_k_cu_9cab80e7_26224cuda3std6ranges3__45__cpo4swapE)
_ZN39_INTERNAL_70e06bbe_4_k_cu_9cab80e7_26224cuda3std6ranges3__45__cpo4swapE:
	.zero		1
.L_10:


//--------------------- .nv.constant0._ZN7cutlass13device_kernelINS_4gemm6kernel13GemmUniversalIN4cute5tupleIJiiiiEEENS1_10collective13CollectiveMmaINS1_35MainloopSm100TmaUmmaWarpSpecializedILi10ELi2ELi4ENS5_IJNS4_1CILi2EEENSA_ILi1EEESC_EEEEENS5_IJNSA_ILi256EEENSA_ILi64EEESG_EEENS_10bfloat16_tENS5_IJlSC_lEEESI_SJ_NS4_8TiledMMAINS4_8MMA_AtomIJNS4_26SM100_MMA_F16BF16_2x1SM_SSISI_SI_fLi256ELi64ELNS4_4UMMA5MajorE0ELSO_0ELNSN_7ScaleInE0ELSP_0EEEEEENS4_6LayoutINS5_IJSC_SC_SC_EEENS5_IJNSA_ILi0EEESU_SU_EEEEENS5_IJNS4_10UnderscoreESX_SX_EEEEENS4_18SM100_TMA_2SM_LOADENS4_14ComposedLayoutINS4_7SwizzleILi3ELi4ELi3EEENS4_18smem_ptr_flag_bitsILi16EEENSS_INS5_IJNSA_ILi8EEESG_EEENS5_IJSG_SC_EEEEEEEvNS4_8identityES10_S1A_vS1B_EENS_8epilogue10collective18CollectiveEpilogueINS1D_23Sm100TmaWarpSpecializedILi3ELi2ELi32ELb1ELb0EEEJNS5_IJNSA_ILi128EEESG_SG_EEENS5_IJNSS_IS1I_SC_EENSS_INSA_ILi32EEESC_EEEEESI_SJ_SI_SJ_NS1D_6fusion15FusionCallbacksIS1H_NS1O_13LinCombEltActINS1D_6thread4GELUESI_fSI_fLNS_15FloatRoundStyleE2EEES1J_S1N_JEEENS4_5SM1004TMEM4LOAD26SM100_TMEM_LOAD_32dp32b32xENS4_13SM90_TMA_LOADENS11_INS12_ILi2ELi4ELi3EEES15_NSS_INS5_IJS16_S1L_EEENS5_IJS1L_SC_EEEEEEENS4_39AutoVectorizingCopyWithAssumedAlignmentILi128EEENS4_14SM90_TMA_STOREES25_S27_S27_EEEvvEEEEvNT_6ParamsE --------------------------
	.section	.nv.constant0._ZN7cutlass13device_kernelINS_4gemm6kernel13GemmUniversalIN4cute5tupleIJiiiiEEENS1_10collective13CollectiveMmaINS1_35MainloopSm100TmaUmmaWarpSpecializedILi10ELi2ELi4ENS5_IJNS4_1CILi2EEENSA_ILi1EEESC_EEEEENS5_IJNSA_ILi256EEENSA_ILi64EEESG_EEENS_10bfloat16_tENS5_IJlSC_lEEESI_SJ_NS4_8TiledMMAINS4_8MMA_AtomIJNS4_26SM100_MMA_F16BF16_2x1SM_SSISI_SI_fLi256ELi64ELNS4_4UMMA5MajorE0ELSO_0ELNSN_7ScaleInE0ELSP_0EEEEEENS4_6LayoutINS5_IJSC_SC_SC_EEENS5_IJNSA_ILi0EEESU_SU_EEEEENS5_IJNS4_10UnderscoreESX_SX_EEEEENS4_18SM100_TMA_2SM_LOADENS4_14ComposedLayoutINS4_7SwizzleILi3ELi4ELi3EEENS4_18smem_ptr_flag_bitsILi16EEENSS_INS5_IJNSA_ILi8EEESG_EEENS5_IJSG_SC_EEEEEEEvNS4_8identityES10_S1A_vS1B_EENS_8epilogue10collective18CollectiveEpilogueINS1D_23Sm100TmaWarpSpecializedILi3ELi2ELi32ELb1ELb0EEEJNS5_IJNSA_ILi128EEESG_SG_EEENS5_IJNSS_IS1I_SC_EENSS_INSA_ILi32EEESC_EEEEESI_SJ_SI_SJ_NS1D_6fusion15FusionCallbacksIS1H_NS1O_13LinCombEltActINS1D_6thread4GELUESI_fSI_fLNS_15FloatRoundStyleE2EEES1J_S1N_JEEENS4_5SM1004TMEM4LOAD26SM100_TMEM_LOAD_32dp32b32xENS4_13SM90_TMA_LOADENS11_INS12_ILi2ELi4ELi3EEES15_NSS_INS5_IJS16_S1L_EEENS5_IJS1L_SC_EEEEEEENS4_39AutoVectorizingCopyWithAssumedAlignmentILi128EEENS4_14SM90_TMA_STOREES25_S27_S27_EEEvvEEEEvNT_6ParamsE,"a",@progbits
	.sectionflags	@""
	.align	4
.nv.constant0._ZN7cutlass13device_kernelINS_4gemm6kernel13GemmUniversalIN4cute5tupleIJiiiiEEENS1_10collective13CollectiveMmaINS1_35MainloopSm100TmaUmmaWarpSpecializedILi10ELi2ELi4ENS5_IJNS4_1CILi2EEENSA_ILi1EEESC_EEEEENS5_IJNSA_ILi256EEENSA_ILi64EEESG_EEENS_10bfloat16_tENS5_IJlSC_lEEESI_SJ_NS4_8TiledMMAINS4_8MMA_AtomIJNS4_26SM100_MMA_F16BF16_2x1SM_SSISI_SI_fLi256ELi64ELNS4_4UMMA5MajorE0ELSO_0ELNSN_7ScaleInE0ELSP_0EEEEEENS4_6LayoutINS5_IJSC_SC_SC_EEENS5_IJNSA_ILi0EEESU_SU_EEEEENS5_IJNS4_10UnderscoreESX_SX_EEEEENS4_18SM100_TMA_2SM_LOADENS4_14ComposedLayoutINS4_7SwizzleILi3ELi4ELi3EEENS4_18smem_ptr_flag_bitsILi16EEENSS_INS5_IJNSA_ILi8EEESG_EEENS5_IJSG_SC_EEEEEEEvNS4_8identityES10_S1A_vS1B_EENS_8epilogue10collective18CollectiveEpilogueINS1D_23Sm100TmaWarpSpecializedILi3ELi2ELi32ELb1ELb0EEEJNS5_IJNSA_ILi128EEESG_SG_EEENS5_IJNSS_IS1I_SC_EENSS_INSA_ILi32EEESC_EEEEESI_SJ_SI_SJ_NS1D_6fusion15FusionCallbacksIS1H_NS1O_13LinCombEltActINS1D_6thread4GELUESI_fSI_fLNS_15FloatRoundStyleE2EEES1J_S1N_JEEENS4_5SM1004TMEM4LOAD26SM100_TMEM_LOAD_32dp32b32xENS4_13SM90_TMA_LOADENS11_INS12_ILi2ELi4ELi3EEES15_NSS_INS5_IJS16_S1L_EEENS5_IJS1L_SC_EEEEEEENS4_39AutoVectorizingCopyWithAssumedAlignmentILi128EEENS4_14SM90_TMA_STOREES25_S27_S27_EEEvvEEEEvNT_6ParamsE:
	.zero		2944


//--------------------- SYMBOLS --------------------------

	.type		.nv.reservedSmem.offset0,@object
	.size		.nv.reservedSmem.offset0,0x4
	.type		.nv.reservedSmem.cap,@object
	.size		.nv.reservedSmem.cap,0x4
	.type		__assertfail,@function
